def attn_fwd(
    Q,
    K,
    V,
    Out,
    Lse,
    sm_scale,
    stride_qz,
    stride_qh,
    stride_qm,
    stride_qk,
    stride_kz,
    stride_kh,
    stride_kn,
    stride_kk,
    stride_vz,
    stride_vh,
    stride_vn,
    stride_vk,
    stride_oz,
    stride_oh,
    stride_om,
    stride_ok,
    seqlen_q,
    seqlen_k,
    BLOCK_M: tl.constexpr,
    BLOCK_N: tl.constexpr,
    HEAD_DIM: tl.constexpr,
    CAUSAL: tl.constexpr,
):
    start_m = tl.program_id(0)
    off_hz = tl.program_id(1)
    q_off = off_hz * stride_qh
    k_off = off_hz * stride_kh
    v_off = off_hz * stride_vh
    offs_m = start_m * BLOCK_M + tl.arange(0, BLOCK_M)
    offs_d = tl.arange(0, HEAD_DIM)
    offs_n = tl.arange(0, BLOCK_N)
    q_ptrs = Q + q_off + offs_m[:, None] * stride_qm + offs_d[None, :] * stride_qk
    k_ptrs = K + k_off + offs_d[:, None] * stride_kk + offs_n[None, :] * stride_kn
    v_ptrs = V + v_off + offs_n[:, None] * stride_vn + offs_d[None, :] * stride_vk
    m_i = tl.full([BLOCK_M], float("-inf"), dtype=tl.float32)
    l_i = tl.zeros([BLOCK_M], dtype=tl.float32) + 1.0
    acc = tl.zeros([BLOCK_M, HEAD_DIM], dtype=tl.float32)
    q = tl.load(q_ptrs)
    acc, l_i, m_i = _attn_fwd_inner(
        acc,
        l_i,
        m_i,
        q,
        k_ptrs,
        v_ptrs,
        sm_scale,
        stride_kn,
        stride_vn,
        start_m,
        seqlen_k,
        BLOCK_M,
        BLOCK_N,
        HEAD_DIM,
        CAUSAL,
    )
    acc = acc / l_i[:, None]
    lse = m_i + tl.math.log2(l_i) / 1.4426950408889634
    o_ptrs = (
        Out
        + off_hz * stride_oh
        + offs_m[:, None] * stride_om
        + offs_d[None, :] * stride_ok
    )
    tl.store(o_ptrs, acc.to(Out.dtype.element_ty))
    tl.store(Lse + off_hz * seqlen_q + offs_m, lse)

# config = {"BLOCK_M": 64, "BLOCK_N": 16, "HEAD_DIM": 64, "arch": "sm_100", "causal": false, "dtype": "fp16", "num_stages": 2, "num_warps": 8}
# arch = sm_100


// ===== COMPILED SASS (sm_100a) =====

	.target	sm_100a

	.elftype	@"ET_EXEC"


//--------------------- .note.nv.tkinfo           --------------------------
	.section	.note.nv.tkinfo,"",@"SHT_NOTE"
	.sectionflags	@"SHF_NOTE_NV_TKINFO"
	.tkinfo
        /*0018*/ 	.word	0x00000081
        /*0030*/ 	.string	""
        /*0030*/ 	.string	"ptxas-blackwell"
        /*0030*/ 	.string	"Cuda compilation tools, release 12.9, V12.9.86"
        /*0030*/ 	.string	"Build cuda_12.9.r12.9/compiler.36037853_0"
        /*0030*/ 	.string	"-v  -suppress-debug-info  -lineinfo  -arch sm_100a "



//--------------------- .note.nv.cuver            --------------------------
	.section	.note.nv.cuver,"",@"SHT_NOTE"
	.sectionflags	@"SHF_NOTE_NV_CUVER"
        /*0018*/ 	.short	0x0001
        /*001a*/ 	.short	0x0064
        /*001c*/ 	.short	0x0001
        /*001e*/ 	.short	0x0000
        /*0020*/ 	.short	0x0001
        /*0022*/ 	.short	0x0000


//--------------------- .nv.info                  --------------------------
	.section	.nv.info,"",@"SHT_CUDA_INFO"
	.align	4


	//----- nvinfo : EIATTR_REGCOUNT
	.align		4
        /*0000*/ 	.byte	0x04, 0x2f
        /*0002*/ 	.short	(.L_5 - .L_4)
	.align		4
.L_4:
        /*0004*/ 	.word	index@(attn_fwd)
        /*0008*/ 	.word	0x0000003e


	//----- nvinfo : EIATTR_FRAME_SIZE
	.align		4
.L_5:
        /*000c*/ 	.byte	0x04, 0x11
        /*000e*/ 	.short	(.L_7 - .L_6)
	.align		4
.L_6:
        /*0010*/ 	.word	index@($__internal_2_$__cuda_sm10x_tcgen05_guardrail_trap_unallocated_columns_being_dealloced)
        /*0014*/ 	.word	0x00000000


	//----- nvinfo : EIATTR_FRAME_SIZE
	.align		4
.L_7:
        /*0018*/ 	.byte	0x04, 0x11
        /*001a*/ 	.short	(.L_9 - .L_8)
	.align		4
.L_8:
        /*001c*/ 	.word	index@($__internal_1_$__cuda_sm10x_tcgen05_guardrail_trap_phase_invalid_during_alloc)
        /*0020*/ 	.word	0x00000000


	//----- nvinfo : EIATTR_FRAME_SIZE
	.align		4
.L_9:
        /*0024*/ 	.byte	0x04, 0x11
        /*0026*/ 	.short	(.L_11 - .L_10)
	.align		4
.L_10:
        /*0028*/ 	.word	index@($__internal_0_$__cuda_sm10x_tcgen05_guardrail_trap_col_being_dealloced_not_returned_by_alloc)
        /*002c*/ 	.word	0x00000000


	//----- nvinfo : EIATTR_FRAME_SIZE
	.align		4
.L_11:
        /*0030*/ 	.byte	0x04, 0x11
        /*0032*/ 	.short	(.L_13 - .L_12)
	.align		4
.L_12:
        /*0034*/ 	.word	index@(attn_fwd)
        /*0038*/ 	.word	0x00000000


	//----- nvinfo : EIATTR_MIN_STACK_SIZE
	.align		4
.L_13:
        /*003c*/ 	.byte	0x04, 0x12
        /*003e*/ 	.short	(.L_15 - .L_14)
	.align		4
.L_14:
        /*0040*/ 	.word	index@(attn_fwd)
        /*0044*/ 	.word	0x00000000
.L_15:


//--------------------- .nv.info.attn_fwd         --------------------------
	.section	.nv.info.attn_fwd,"",@"SHT_CUDA_INFO"
	.sectionflags	@""
	.align	4


	//----- nvinfo : EIATTR_CUDA_API_VERSION
	.align		4
        /*0000*/ 	.byte	0x04, 0x37
        /*0002*/ 	.short	(.L_17 - .L_16)
.L_16:
        /*0004*/ 	.word	0x00000081


	//----- nvinfo : EIATTR_KPARAM_INFO
	.align		4
.L_17:
        /*0008*/ 	.byte	0x04, 0x17
        /*000a*/ 	.short	(.L_19 - .L_18)
.L_18:
        /*000c*/ 	.word	0x00000000
        /*0010*/ 	.short	0x0019
        /*0012*/ 	.short	0x0080
        /*0014*/ 	.byte	0x00, 0xf4, 0x21, 0x00


	//----- nvinfo : EIATTR_KPARAM_INFO
	.align		4
.L_19:
        /*0018*/ 	.byte	0x04, 0x17
        /*001a*/ 	.short	(.L_21 - .L_20)
.L_20:
        /*001c*/ 	.word	0x00000000
        /*0020*/ 	.short	0x0018
        /*0022*/ 	.short	0x0078
        /*0024*/ 	.byte	0x00, 0xf4, 0x21, 0x00


	//----- nvinfo : EIATTR_KPARAM_INFO
	.align		4
.L_21:
        /*0028*/ 	.byte	0x04, 0x17
        /*002a*/ 	.short	(.L_23 - .L_22)
.L_22:
        /*002c*/ 	.word	0x00000000
        /*0030*/ 	.short	0x0017
        /*0032*/ 	.short	0x0070
        /*0034*/ 	.byte	0x00, 0xf0, 0x11, 0x00


	//----- nvinfo : EIATTR_KPARAM_INFO
	.align		4
.L_23:
        /*0038*/ 	.byte	0x04, 0x17
        /*003a*/ 	.short	(.L_25 - .L_24)
.L_24:
        /*003c*/ 	.word	0x00000000
        /*0040*/ 	.short	0x0016
        /*0042*/ 	.short	0x006c
        /*0044*/ 	.byte	0x00, 0xf0, 0x11, 0x00


	//----- nvinfo : EIATTR_KPARAM_INFO
	.align		4
.L_25:
        /*0048*/ 	.byte	0x04, 0x17
        /*004a*/ 	.short	(.L_27 - .L_26)
.L_26:
        /*004c*/ 	.word	0x00000000
        /*0050*/ 	.short	0x0015
        /*0052*/ 	.short	0x0068
        /*0054*/ 	.byte	0x00, 0xf0, 0x11, 0x00


	//----- nvinfo : EIATTR_KPARAM_INFO
	.align		4
.L_27:
        /*0058*/ 	.byte	0x04, 0x17
        /*005a*/ 	.short	(.L_29 - .L_28)
.L_28:
        /*005c*/ 	.word	0x00000000
        /*0060*/ 	.short	0x0014
        /*0062*/ 	.short	0x0064
        /*0064*/ 	.byte	0x00, 0xf0, 0x11, 0x00


	//----- nvinfo : EIATTR_KPARAM_INFO
	.align		4
.L_29:
        /*0068*/ 	.byte	0x04, 0x17
        /*006a*/ 	.short	(.L_31 - .L_30)
.L_30:
        /*006c*/ 	.word	0x00000000
        /*0070*/ 	.short	0x0013
        /*0072*/ 	.short	0x0060
        /*0074*/ 	.byte	0x00, 0xf0, 0x11, 0x00


	//----- nvinfo : EIATTR_KPARAM_INFO
	.align		4
.L_31:
        /*0078*/ 	.byte	0x04, 0x17
        /*007a*/ 	.short	(.L_33 - .L_32)
.L_32:
        /*007c*/ 	.word	0x00000000
        /*0080*/ 	.short	0x0012
        /*0082*/ 	.short	0x005c
        /*0084*/ 	.byte	0x00, 0xf0, 0x11, 0x00


	//----- nvinfo : EIATTR_KPARAM_INFO
	.align		4
.L_33:
        /*0088*/ 	.byte	0x04, 0x17
        /*008a*/ 	.short	(.L_35 - .L_34)
.L_34:
        /*008c*/ 	.word	0x00000000
        /*0090*/ 	.short	0x0011
        /*0092*/ 	.short	0x0058
        /*0094*/ 	.byte	0x00, 0xf0, 0x11, 0x00


	//----- nvinfo : EIATTR_KPARAM_INFO
	.align		4
.L_35:
        /*0098*/ 	.byte	0x04, 0x17
        /*009a*/ 	.short	(.L_37 - .L_36)
.L_36:
        /*009c*/ 	.word	0x00000000
        /*00a0*/ 	.short	0x0010
        /*00a2*/ 	.short	0x0054
        /*00a4*/ 	.byte	0x00, 0xf0, 0x11, 0x00


	//----- nvinfo : EIATTR_KPARAM_INFO
	.align		4
.L_37:
        /*00a8*/ 	.byte	0x04, 0x17
        /*00aa*/ 	.short	(.L_39 - .L_38)
.L_38:
        /*00ac*/ 	.word	0x00000000
        /*00b0*/ 	.short	0x000f
        /*00b2*/ 	.short	0x0050
        /*00b4*/ 	.byte	0x00, 0xf0, 0x11, 0x00


	//----- nvinfo : EIATTR_KPARAM_INFO
	.align		4
.L_39:
        /*00b8*/ 	.byte	0x04, 0x17
        /*00ba*/ 	.short	(.L_41 - .L_40)
.L_40:
        /*00bc*/ 	.word	0x00000000
        /*00c0*/ 	.short	0x000e
        /*00c2*/ 	.short	0x004c
        /*00c4*/ 	.byte	0x00, 0xf0, 0x11, 0x00


	//----- nvinfo : EIATTR_KPARAM_INFO
	.align		4
.L_41:
        /*00c8*/ 	.byte	0x04, 0x17
        /*00ca*/ 	.short	(.L_43 - .L_42)
.L_42:
        /*00cc*/ 	.word	0x00000000
        /*00d0*/ 	.short	0x000d
        /*00d2*/ 	.short	0x0048
        /*00d4*/ 	.byte	0x00, 0xf0, 0x11, 0x00


	//----- nvinfo : EIATTR_KPARAM_INFO
	.align		4
.L_43:
        /*00d8*/ 	.byte	0x04, 0x17
        /*00da*/ 	.short	(.L_45 - .L_44)
.L_44:
        /*00dc*/ 	.word	0x00000000
        /*00e0*/ 	.short	0x000c
        /*00e2*/ 	.short	0x0044
        /*00e4*/ 	.byte	0x00, 0xf0, 0x11, 0x00


	//----- nvinfo : EIATTR_KPARAM_INFO
	.align		4
.L_45:
        /*00e8*/ 	.byte	0x04, 0x17
        /*00ea*/ 	.short	(.L_47 - .L_46)
.L_46:
        /*00ec*/ 	.word	0x00000000
        /*00f0*/ 	.short	0x000b
        /*00f2*/ 	.short	0x0040
        /*00f4*/ 	.byte	0x00, 0xf0, 0x11, 0x00


	//----- nvinfo : EIATTR_KPARAM_INFO
	.align		4
.L_47:
        /*00f8*/ 	.byte	0x04, 0x17
        /*00fa*/ 	.short	(.L_49 - .L_48)
.L_48:
        /*00fc*/ 	.word	0x00000000
        /*0100*/ 	.short	0x000a
        /*0102*/ 	.short	0x003c
        /*0104*/ 	.byte	0x00, 0xf0, 0x11, 0x00


	//----- nvinfo : EIATTR_KPARAM_INFO
	.align		4
.L_49:
        /*0108*/ 	.byte	0x04, 0x17
        /*010a*/ 	.short	(.L_51 - .L_50)
.L_50:
        /*010c*/ 	.word	0x00000000
        /*0110*/ 	.short	0x0009
        /*0112*/ 	.short	0x0038
        /*0114*/ 	.byte	0x00, 0xf0, 0x11, 0x00


	//----- nvinfo : EIATTR_KPARAM_INFO
	.align		4
.L_51:
        /*0118*/ 	.byte	0x04, 0x17
        /*011a*/ 	.short	(.L_53 - .L_52)
.L_52:
        /*011c*/ 	.word	0x00000000
        /*0120*/ 	.short	0x0008
        /*0122*/ 	.short	0x0034
        /*0124*/ 	.byte	0x00, 0xf0, 0x11, 0x00


	//----- nvinfo : EIATTR_KPARAM_INFO
	.align		4
.L_53:
        /*0128*/ 	.byte	0x04, 0x17
        /*012a*/ 	.short	(.L_55 - .L_54)
.L_54:
        /*012c*/ 	.word	0x00000000
        /*0130*/ 	.short	0x0007
        /*0132*/ 	.short	0x0030
        /*0134*/ 	.byte	0x00, 0xf0, 0x11, 0x00


	//----- nvinfo : EIATTR_KPARAM_INFO
	.align		4
.L_55:
        /*0138*/ 	.byte	0x04, 0x17
        /*013a*/ 	.short	(.L_57 - .L_56)
.L_56:
        /*013c*/ 	.word	0x00000000
        /*0140*/ 	.short	0x0006
        /*0142*/ 	.short	0x002c
        /*0144*/ 	.byte	0x00, 0xf0, 0x11, 0x00


	//----- nvinfo : EIATTR_KPARAM_INFO
	.align		4
.L_57:
        /*0148*/ 	.byte	0x04, 0x17
        /*014a*/ 	.short	(.L_59 - .L_58)
.L_58:
        /*014c*/ 	.word	0x00000000
        /*0150*/ 	.short	0x0005
        /*0152*/ 	.short	0x0028
        /*0154*/ 	.byte	0x00, 0xf0, 0x11, 0x00


	//----- nvinfo : EIATTR_KPARAM_INFO
	.align		4
.L_59:
        /*0158*/ 	.byte	0x04, 0x17
        /*015a*/ 	.short	(.L_61 - .L_60)
.L_60:
        /*015c*/ 	.word	0x00000000
        /*0160*/ 	.short	0x0004
        /*0162*/ 	.short	0x0020
        /*0164*/ 	.byte	0x00, 0xf4, 0x21, 0x00


	//----- nvinfo : EIATTR_KPARAM_INFO
	.align		4
.L_61:
        /*0168*/ 	.byte	0x04, 0x17
        /*016a*/ 	.short	(.L_63 - .L_62)
.L_62:
        /*016c*/ 	.word	0x00000000
        /*0170*/ 	.short	0x0003
        /*0172*/ 	.short	0x0018
        /*0174*/ 	.byte	0x00, 0xf4, 0x21, 0x00


	//----- nvinfo : EIATTR_KPARAM_INFO
	.align		4
.L_63:
        /*0178*/ 	.byte	0x04, 0x17
        /*017a*/ 	.short	(.L_65 - .L_64)
.L_64:
        /*017c*/ 	.word	0x00000000
        /*0180*/ 	.short	0x0002
        /*0182*/ 	.short	0x0010
        /*0184*/ 	.byte	0x00, 0xf4, 0x21, 0x00


	//----- nvinfo : EIATTR_KPARAM_INFO
	.align		4
.L_65:
        /*0188*/ 	.byte	0x04, 0x17
        /*018a*/ 	.short	(.L_67 - .L_66)
.L_66:
        /*018c*/ 	.word	0x00000000
        /*0190*/ 	.short	0x0001
        /*0192*/ 	.short	0x0008
        /*0194*/ 	.byte	0x00, 0xf4, 0x21, 0x00


	//----- nvinfo : EIATTR_KPARAM_INFO
	.align		4
.L_67:
        /*0198*/ 	.byte	0x04, 0x17
        /*019a*/ 	.short	(.L_69 - .L_68)
.L_68:
        /*019c*/ 	.word	0x00000000
        /*01a0*/ 	.short	0x0000
        /*01a2*/ 	.short	0x0000
        /*01a4*/ 	.byte	0x00, 0xf4, 0x21, 0x00


	//----- nvinfo : EIATTR_AT_ENTRY_FRAGMENTS
	.align		4
.L_69:
        /*01a8*/ 	.byte	0x04, 0x4f
        /*01aa*/ 	.short	(.L_71 - .L_70)


	//   ....[0]....
.L_70:
        /*01ac*/ 	.word	0x00000004


	//----- nvinfo : EIATTR_RESERVED_SMEM_USED
	.align		4
.L_71:
        /*01b0*/ 	.byte	0x01, 0x41
	.zero		2


	//----- nvinfo : EIATTR_SPARSE_MMA_MASK
	.align		4
        /*01b4*/ 	.byte	0x03, 0x50
        /*01b6*/ 	.short	0x0000


	//----- nvinfo : EIATTR_TCGEN05_1CTA_USED
	.align		4
        /*01b8*/ 	.byte	0x01, 0x51
	.zero		2


	//----- nvinfo : EIATTR_MAXREG_COUNT
	.align		4
        /*01bc*/ 	.byte	0x03, 0x1b
        /*01be*/ 	.short	0x00ff


	//----- nvinfo : EIATTR_NUM_BARRIERS
	.align		4
        /*01c0*/ 	.byte	0x02, 0x4c
        /*01c2*/ 	.byte	0x01
	.zero		1


	//----- nvinfo : EIATTR_INT_WARP_WIDE_INSTR_OFFSETS
	.align		4
        /*01c4*/ 	.byte	0x04, 0x31
        /*01c6*/ 	.short	(.L_73 - .L_72)


	//   ....[0]....
.L_72:
        /*01c8*/ 	.word	0x00000bf0


	//   ....[1]....
        /*01cc*/ 	.word	0x00000c00


	//   ....[2]....
        /*01d0*/ 	.word	0x00000e20


	//   ....[3]....
        /*01d4*/ 	.word	0x00000ec0


	//   ....[4]....
        /*01d8*/ 	.word	0x00001ec0


	//   ....[5]....
        /*01dc*/ 	.word	0x00003900


	//   ....[6]....
        /*01e0*/ 	.word	0x00003950


	//----- nvinfo : EIATTR_COOP_GROUP_MASK_REGIDS
	.align		4
.L_73:
        /*01e4*/ 	.byte	0x04, 0x29
        /*01e6*/ 	.short	(.L_75 - .L_74)


	//   ....[0]....
.L_74:
        /*01e8*/ 	.word	0xffffffff


	//   ....[1]....
        /*01ec*/ 	.word	0xffffffff


	//   ....[2]....
        /*01f0*/ 	.word	0xffffffff


	//   ....[3]....
        /*01f4*/ 	.word	0xffffffff


	//   ....[4]....
        /*01f8*/ 	.word	0xffffffff


	//   ....[5]....
        /*01fc*/ 	.word	0xffffffff


	//   ....[6]....
        /*0200*/ 	.word	0xffffffff


	//   ....[7]....
        /*0204*/ 	.word	0xffffffff


	//   ....[8]....
        /*0208*/ 	.word	0xffffffff


	//   ....[9]....
        /*020c*/ 	.word	0xffffffff


	//   ....[10]....
        /*0210*/ 	.word	0xffffffff


	//   ....[11]....
        /*0214*/ 	.word	0xffffffff


	//----- nvinfo : EIATTR_COOP_GROUP_INSTR_OFFSETS
	.align		4
.L_75:
        /*0218*/ 	.byte	0x04, 0x28
        /*021a*/ 	.short	(.L_77 - .L_76)


	//   ....[0]....
.L_76:
        /*021c*/ 	.word	0x00000050


	//   ....[1]....
        /*0220*/ 	.word	0x00000310


	//   ....[2]....
        /*0224*/ 	.word	0x000013d0


	//   ....[3]....
        /*0228*/ 	.word	0x000014d0


	//   ....[4]....
        /*022c*/ 	.word	0x00001680


	//   ....[5]....
        /*0230*/ 	.word	0x00001780


	//   ....[6]....
        /*0234*/ 	.word	0x00002190


	//   ....[7]....
        /*0238*/ 	.word	0x000021e0


	//   ....[8]....
        /*023c*/ 	.word	0x00002340


	//   ....[9]....
        /*0240*/ 	.word	0x000023a0


	//   ....[10]....
        /*0244*/ 	.word	0x00003790


	//   ....[11]....
        /*0248*/ 	.word	0x00003a00


	//----- nvinfo : EIATTR_VRC_CTA_INIT_COUNT
	.align		4
.L_77:
        /*024c*/ 	.byte	0x02, 0x4a
        /*024e*/ 	.byte	0x80
	.zero		1


	//----- nvinfo : EIATTR_MBARRIER_INSTR_OFFSETS
	.align		4
        /*0250*/ 	.byte	0x04, 0x39
        /*0252*/ 	.short	(.L_79 - .L_78)


	//   ....[0]....
.L_78:
        /*0254*/ 	.word	0x00000d90
        /*0258*/ 	.word	0x000000ff
        /*025c*/ 	.word	0x00000000
        /*0260*/ 	.short	0x0100
        /*0262*/ 	.byte	0x0e
	.zero		1


	//   ....[1]....
        /*0264*/ 	.word	0x00000eb0
        /*0268*/ 	.word	0x000000ff
        /*026c*/ 	.word	0x00003808
        /*0270*/ 	.short	0x0100
        /*0272*/ 	.byte	0x0b
	.zero		1


	//   ....[2]....
        /*0274*/ 	.word	0x00000f80
        /*0278*/ 	.word	0x000000ff
        /*027c*/ 	.word	0x00002800
        /*0280*/ 	.short	0x0100
        /*0282*/ 	.byte	0x0b
	.zero		1


	//   ....[3]....
        /*0284*/ 	.word	0x00001200
        /*0288*/ 	.word	0x000000ff
        /*028c*/ 	.word	0x00002800
        /*0290*/ 	.short	0x010a
        /*0292*/ 	.byte	0x0b
	.zero		1


	//   ....[4]....
        /*0294*/ 	.word	0x00001300
        /*0298*/ 	.word	0x000000ff
        /*029c*/ 	.word	0x00002800
        /*02a0*/ 	.short	0x0108
        /*02a2*/ 	.byte	0x0b
	.zero		1


	//   ....[5]....
        /*02a4*/ 	.word	0x00001f40
        /*02a8*/ 	.word	0x000000ff
        /*02ac*/ 	.word	0x00003810
        /*02b0*/ 	.short	0x0100
        /*02b2*/ 	.byte	0x0b
	.zero		1


	//   ....[6]....
        /*02b4*/ 	.word	0x000020b0
        /*02b8*/ 	.word	0x000000ff
        /*02bc*/ 	.word	0x00003810
        /*02c0*/ 	.short	0x010a
        /*02c2*/ 	.byte	0x0b
	.zero		1


	//   ....[7]....
        /*02c4*/ 	.word	0x00002110
        /*02c8*/ 	.word	0x000000ff
        /*02cc*/ 	.word	0x00003810
        /*02d0*/ 	.short	0x0108
        /*02d2*/ 	.byte	0x0b
	.zero		1


	//   ....[8]....
        /*02d4*/ 	.word	0x00002400
        /*02d8*/ 	.word	0x000000ff
        /*02dc*/ 	.word	0x00000000
        /*02e0*/ 	.short	0x010a
        /*02e2*/ 	.byte	0x0e
	.zero		1


	//   ....[9]....
        /*02e4*/ 	.word	0x000029c0
        /*02e8*/ 	.word	0x000000ff
        /*02ec*/ 	.word	0x00000000
        /*02f0*/ 	.short	0x010a
        /*02f2*/ 	.byte	0x0e
	.zero		1


	//   ....[10]....
        /*02f4*/ 	.word	0x00002b40
        /*02f8*/ 	.word	0x000000ff
        /*02fc*/ 	.word	0x00003800
        /*0300*/ 	.short	0x0108
        /*0302*/ 	.byte	0x0b
	.zero		1


	//   ....[11]....
        /*0304*/ 	.word	0x00002c20
        /*0308*/ 	.word	0x000000ff
        /*030c*/ 	.word	0x00003808
        /*0310*/ 	.short	0x0108
        /*0312*/ 	.byte	0x0b
	.zero		1


	//   ....[12]....
        /*0314*/ 	.word	0x00003a20
        /*0318*/ 	.word	0x000000ff
        /*031c*/ 	.word	0x00002800
        /*0320*/ 	.short	0x010a
        /*0322*/ 	.byte	0x0b
	.zero		1


	//   ....[13]....
        /*0324*/ 	.word	0x00003a50
        /*0328*/ 	.word	0x000000ff
        /*032c*/ 	.word	0x00003810
        /*0330*/ 	.short	0x010a
        /*0332*/ 	.byte	0x0b
	.zero		1


	//   ....[14]....
        /*0334*/ 	.word	0x00003a80
        /*0338*/ 	.word	0x000000ff
        /*033c*/ 	.word	0x00000000
        /*0340*/ 	.short	0x010a
        /*0342*/ 	.byte	0x0e
	.zero		1


	//   ....[15]....
        /*0344*/ 	.word	0x00003ab0
        /*0348*/ 	.word	0x000000ff
        /*034c*/ 	.word	0x00000000
        /*0350*/ 	.short	0x010a
        /*0352*/ 	.byte	0x0e
	.zero		1


	//----- nvinfo : EIATTR_NUM_MBARRIERS
	.align		4
.L_79:
        /*0354*/ 	.byte	0x03, 0x38
        /*0356*/ 	.short	0xffff


	//----- nvinfo : EIATTR_EXIT_INSTR_OFFSETS
	.align		4
        /*0358*/ 	.byte	0x04, 0x1c
        /*035a*/ 	.short	(.L_81 - .L_80)


	//   ....[0]....
.L_80:
        /*035c*/ 	.word	0x00003a10


	//----- nvinfo : EIATTR_REQNTID
	.align		4
.L_81:
        /*0360*/ 	.byte	0x04, 0x10
        /*0362*/ 	.short	(.L_83 - .L_82)
.L_82:
        /*0364*/ 	.word	0x00000100
        /*0368*/ 	.word	0x00000001
        /*036c*/ 	.word	0x00000001


	//----- nvinfo : EIATTR_CRS_STACK_SIZE
	.align		4
.L_83:
        /*0370*/ 	.byte	0x04, 0x1e
        /*0372*/ 	.short	(.L_85 - .L_84)
.L_84:
        /*0374*/ 	.word	0x00000000


	//----- nvinfo : EIATTR_CBANK_PARAM_SIZE
	.align		4
.L_85:
        /*0378*/ 	.byte	0x03, 0x19
        /*037a*/ 	.short	0x0088


	//----- nvinfo : EIATTR_PARAM_CBANK
	.align		4
        /*037c*/ 	.byte	0x04, 0x0a
        /*037e*/ 	.short	(.L_87 - .L_86)
	.align		4
.L_86:
        /*0380*/ 	.word	index@(.nv.constant0.attn_fwd)
        /*0384*/ 	.short	0x0380
        /*0386*/ 	.short	0x0088


	//----- nvinfo : EIATTR_SW_WAR
	.align		4
.L_87:
        /*0388*/ 	.byte	0x04, 0x36
        /*038a*/ 	.short	(.L_89 - .L_88)
.L_88:
        /*038c*/ 	.word	0x00000008
.L_89:


//--------------------- .nv.compat                --------------------------
	.section	.nv.compat,"",@"SHT_CUDA_COMPAT_INFO"
	.align	4
        /*0000*/ 	.byte	0x02, 0x02, 0x02, 0x00, 0x02, 0x05, 0x05, 0x00, 0x02, 0x03, 0x00, 0x00, 0x02, 0x06, 0x01, 0x00


//--------------------- .nv.callgraph             --------------------------
	.section	.nv.callgraph,"",@"SHT_CUDA_CALLGRAPH"
	.align	4
	.sectionentsize	8
	.align		4
        /*0000*/ 	.word	0x00000000
	.align		4
        /*0004*/ 	.word	0xffffffff
	.align		4
        /*0008*/ 	.word	0x00000000
	.align		4
        /*000c*/ 	.word	0xfffffffe
	.align		4
        /*0010*/ 	.word	0x00000000
	.align		4
        /*0014*/ 	.word	0xfffffffd
	.align		4
        /*0018*/ 	.word	0x00000000
	.align		4
        /*001c*/ 	.word	0xfffffffc


//--------------------- .nv.constant4             --------------------------
	.section	.nv.constant4,"a",@progbits
	.align	8
	.align		8
.nv.constant4:
        /*0000*/ 	.dword	_$_str


//--------------------- .text.attn_fwd            --------------------------
	.section	.text.attn_fwd,"ax",@progbits
	.align	128
        .global         attn_fwd
        .type           attn_fwd,@function
        .size           attn_fwd,(.L_x_28 - attn_fwd)
        .other          attn_fwd,@"STO_CUDA_ENTRY STV_DEFAULT"
attn_fwd:
.text.attn_fwd:
[----:B------:R-:W0:Y:S01]  /*0000*/  LDC R1, c[0x0][0x37c] ;  /* 0x0000df00ff017b82 */ /* 0x000e220000000800 */
[----:B------:R-:W1:Y:S02]  /*0010*/  S2R R0, SR_TID.X ;  /* 0x0000000000007919 */ /* 0x000e640000002100 */
[----:B-1----:R-:W-:-:S13]  /*0020*/  ISETP.GE.U32.AND P2, PT, R0, 0x20, PT ;  /* 0x000000200000780c */ /* 0x002fda0003f46070 */
[----:B------:R-:W-:Y:S05]  /*0030*/  @P2 BRA `(.L_x_0) ;  /* 0x0000000000b82947 */ /* 0x000fea0003800000 */
[----:B------:R-:W1:Y:S01]  /*0040*/  S2UR UR6, SR_CgaCtaId ;  /* 0x00000000000679c3 */ /* 0x000e620000008800 */
[----:B------:R-:W-:Y:S01]  /*0050*/  NOP ;  /* 0x0000000000007918 */ /* 0x000fe20000000000 */
[----:B------:R-:W-:Y:S02]  /*0060*/  UMOV UR4, 0x40 ;  /* 0x0000004000047882 */ /* 0x000fe40000000000 */
[----:B-1----:R-:W-:-:S09]  /*0070*/  ULEA UR4, UR6, UR4, 0x18 ;  /* 0x0000000406047291 */ /* 0x002fd2000f8ec0ff */
[----:B------:R-:W1:Y:S01]  /*0080*/  LDS.U8 R2, [UR4] ;  /* 0x00000004ff027984 */ /* 0x000e620008000000 */
[----:B------:R-:W-:Y:S02]  /*0090*/  UMOV UR4, 0x400 ;  /* 0x0000040000047882 */ /* 0x000fe40000000000 */
[----:B------:R-:W-:Y:S01]  /*00a0*/  ULEA UR4, UR6, UR4, 0x18 ;  /* 0x0000000406047291 */ /* 0x000fe2000f8ec0ff */
[----:B-1----:R-:W-:-:S13]  /*00b0*/  ISETP.NE.AND P0, PT, R2, RZ, PT ;  /* 0x000000ff0200720c */ /* 0x002fda0003f05270 */
[----:B------:R-:W-:Y:S05]  /*00c0*/  @P0 BRA `(.L_x_1) ;  /* 0x00000000007c0947 */ /* 0x000fea0003800000 */
[----:B------:R-:W-:-:S13]  /*00d0*/  ELECT P0, URZ, PT ;  /* 0x0000000000ff782f */ /* 0x000fda0003800000 */
[----:B------:R-:W-:Y:S05]  /*00e0*/  @!P0 BRA `(.L_x_2) ;  /* 0x0000000000848947 */ /* 0x000fea0003800000 */
[----:B------:R-:W-:Y:S01]  /*00f0*/  UMOV UR5, 0x4 ;  /* 0x0000000400057882 */ /* 0x000fe20000000000 */
[----:B------:R-:W-:Y:S02]  /*0100*/  IMAD.MOV.U32 R5, RZ, RZ, 0x1 ;  /* 0x00000001ff057424 */ /* 0x000fe400078e00ff */
[----:B------:R-:W-:Y:S02]  /*0110*/  IMAD.MOV.U32 R3, RZ, RZ, 0xf ;  /* 0x0000000fff037424 */ /* 0x000fe400078e00ff */
[----:B------:R-:W-:Y:S04]  /*0120*/  DEPBAR.LE SB1, 0x36 ;  /* 0x00009d800000791a */ /* 0x000fe80000000000 */
[----:B------:R-:W1:Y:S02]  /*0130*/  UTCATOMSWS.FIND_AND_SET.ALIGN UP0, UR5, UR5 ;  /* 0x00000005000575e3 */ /* 0x000e640008000800 */
[----:B-1----:R-:W-:-:S04]  /*0140*/  PLOP3.LUT P0, PT, PT, PT, UP0, 0x80, 0x8 ;  /* 0x000000000008781c */ /* 0x002fc80003f0f008 */
[----:B------:R-:W-:-:S04]  /*0150*/  SEL R2, RZ, 0xffffffff, !P0 ;  /* 0xffffffffff027807 */ /* 0x000fc80004000000 */
[----:B------:R-:W-:Y:S01]  /*0160*/  ISETP.NE.AND P0, PT, R2, RZ, PT ;  /* 0x000000ff0200720c */ /* 0x000fe20003f05270 */
[----:B------:R-:W-:-:S12]  /*0170*/  IMAD.U32 R2, RZ, RZ, UR5 ;  /* 0x00000005ff027e24 */ /* 0x000fd8000f8e00ff */
[----:B------:R-:W-:Y:S05]  /*0180*/  @P0 BRA `(.L_x_3) ;  /* 0x0000000000240947 */ /* 0x000fea0003800000 */
.L_x_4:
[----:B------:R-:W-:Y:S05]  /*0190*/  NANOSLEEP 0x64 ;  /* 0x000000640000795d */ /* 0x000fea0003800000 */
[----:B------:R-:W-:-:S05]  /*01a0*/  UMOV UR5, 0x4 ;  /* 0x0000000400057882 */ /* 0x000fca0000000000 */
[----:B------:R-:W-:Y:S04]  /*01b0*/  DEPBAR.LE SB1, 0x36 ;  /* 0x00009d800000791a */ /* 0x000fe80000000000 */
[----:B------:R-:W1:Y:S02]  /*01c0*/  UTCATOMSWS.FIND_AND_SET.ALIGN UP0, UR5, UR5 ;  /* 0x00000005000575e3 */ /* 0x000e640008000800 */
[----:B-1----:R-:W-:-:S04]  /*01d0*/  PLOP3.LUT P0, PT, PT, PT, UP0, 0x80, 0x8 ;  /* 0x000000000008781c */ /* 0x002fc80003f0f008 */
[----:B------:R-:W-:-:S04]  /*01e0*/  SEL R2, RZ, 0xffffffff, !P0 ;  /* 0xffffffffff027807 */ /* 0x000fc80004000000 */
[----:B------:R-:W-:Y:S01]  /*01f0*/  ISETP.NE.AND P0, PT, R2, RZ, PT ;  /* 0x000000ff0200720c */ /* 0x000fe20003f05270 */
[----:B------:R-:W-:-:S12]  /*0200*/  IMAD.U32 R2, RZ, RZ, UR5 ;  /* 0x00000005ff027e24 */ /* 0x000fd8000f8e00ff */
[----:B------:R-:W-:Y:S05]  /*0210*/  @!P0 BRA `(.L_x_4) ;  /* 0xfffffffc00dc8947 */ /* 0x000fea000383ffff */
.L_x_3:
[C---:B------:R-:W-:Y:S01]  /*0220*/  VIADD R4, R2.reuse, 0x10 ;  /* 0x0000001002047836 */ /* 0x040fe20000000000 */
[----:B------:R-:W-:Y:S01]  /*0230*/  UMOV UR5, 0x50 ;  /* 0x0000005000057882 */ /* 0x000fe20000000000 */
[----:B------:R-:W-:Y:S01]  /*0240*/  SHF.L.U32 R3, R3, R2, RZ ;  /* 0x0000000203037219 */ /* 0x000fe200000006ff */
[----:B------:R-:W-:Y:S01]  /*0250*/  ULEA UR5, UR6, UR5, 0x18 ;  /* 0x0000000506057291 */ /* 0x000fe2000f8ec0ff */
[----:B------:R-:W-:Y:S01]  /*0260*/  IMAD.SHL.U32 R2, R2, 0x20, RZ ;  /* 0x0000002002027824 */ /* 0x000fe200078e00ff */
[----:B------:R-:W-:-:S04]  /*0270*/  SHF.L.U32 R4, R5, R4, RZ ;  /* 0x0000000405047219 */ /* 0x000fc800000006ff */
[----:B------:R-:W-:-:S05]  /*0280*/  LOP3.LUT R3, R4, R3, RZ, 0xfc, !PT ;  /* 0x0000000304037212 */ /* 0x000fca00078efcff */
[----:B------:R1:W-:Y:S04]  /*0290*/  ATOMS.OR RZ, [UR5], R3 ;  /* 0x00000003ffff798c */ /* 0x0003e8000b000005 */
[----:B------:R1:W-:Y:S01]  /*02a0*/  STS [UR4], R2 ;  /* 0x00000002ff007988 */ /* 0x0003e20008000804 */
[----:B------:R-:W-:Y:S05]  /*02b0*/  BRA `(.L_x_2) ;  /* 0x0000000000107947 */ /* 0x000fea0003800000 */
.L_x_1:
[----:B------:R-:W-:-:S05]  /*02c0*/  IMAD.MOV.U32 R2, RZ, RZ, -0x1 ;  /* 0xffffffffff027424 */ /* 0x000fca00078e00ff */
[----:B------:R1:W-:Y:S02]  /*02d0*/  STS [UR4], R2 ;  /* 0x00000002ff007988 */ /* 0x0003e40008000804 */
[----:B-1----:R-:W-:-:S07]  /*02e0*/  MOV R2, 0x300 ;  /* 0x0000030000027802 */ /* 0x002fce0000000f00 */
[----:B0-----:R-:W-:Y:S05]  /*02f0*/  CALL.REL.NOINC `($__internal_1_$__cuda_sm10x_tcgen05_guardrail_trap_phase_invalid_during_alloc) ;  /* 0x0000003800047944 */ /* 0x001fea0003c00000 */
.L_x_2:
[----:B------:R-:W-:Y:S05]  /*0300*/  WARPSYNC.ALL ;  /* 0x0000000000007948 */ /* 0x000fea0003800000 */
[----:B------:R-:W-:Y:S01]  /*0310*/  NOP ;  /* 0x0000000000007918 */ /* 0x000fe20000000000 */
.L_x_0:
[----:B-1----:R-:W1:Y:S01]  /*0320*/  S2R R2, SR_CTAID.X ;  /* 0x0000000000027919 */ /* 0x002e620000002500 */
[----:B------:R-:W2:Y:S01]  /*0330*/  S2UR UR10, SR_CTAID.Y ;  /* 0x00000000000a79c3 */ /* 0x000ea20000002600 */
[----:B------:R-:W2:Y:S01]  /*0340*/  LDCU.64 UR4, c[0x0][0x3b0] ;  /* 0x00007600ff0477ac */ /* 0x000ea20008000a00 */
[----:B------:R-:W-:Y:S02]  /*0350*/  LOP3.LUT R5, R0, 0x3f, RZ, 0xc0, !PT ;  /* 0x0000003f00057812 */ /* 0x000fe400078ec0ff */
[----:B------:R-:W-:Y:S01]  /*0360*/  SHF.R.U32.HI R4, RZ, 0x6, R0 ;  /* 0x00000006ff047819 */ /* 0x000fe20000011600 */
[----:B------:R-:W-:Y:S01]  /*0370*/  UMOV UR11, 0x400 ;  /* 0x00000400000b7882 */ /* 0x000fe20000000000 */
[----:B------:R-:W3:Y:S02]  /*0380*/  LDCU.64 UR30, c[0x0][0x358] ;  /* 0x00006b00ff1e77ac */ /* 0x000ee40008000a00 */
[----:B------:R-:W4:Y:S01]  /*0390*/  S2UR UR6, SR_CgaCtaId ;  /* 0x00000000000679c3 */ /* 0x000f220000008800 */
[----:B------:R-:W0:Y:S07]  /*03a0*/  LDCU UR19, c[0x0][0x3f0] ;  /* 0x00007e00ff1377ac */ /* 0x000e2e0008000800 */
[----:B------:R-:W0:Y:S08]  /*03b0*/  LDC R13, c[0x0][0x3b8] ;  /* 0x0000ee00ff0d7b82 */ /* 0x000e300000000800 */
[----:B------:R-:W3:Y:S01]  /*03c0*/  LDC.64 R14, c[0x0][0x380] ;  /* 0x0000e000ff0e7b82 */ /* 0x000ee20000000a00 */
[----:B--2---:R-:W-:-:S04]  /*03d0*/  UIMAD UR4, UR10, UR4, URZ ;  /* 0x000000040a0472a4 */ /* 0x004fc8000f8e02ff */
[----:B------:R-:W-:Y:S01]  /*03e0*/  USHF.L.U32 UR7, UR4, 0x1, URZ ;  /* 0x0000000104077899 */ /* 0x000fe200080006ff */
[----:B-1----:R-:W-:Y:S01]  /*03f0*/  LEA R3, R2, R5, 0x6 ;  /* 0x0000000502037211 */ /* 0x002fe200078e30ff */
[----:B----4-:R-:W-:Y:S01]  /*0400*/  ULEA UR11, UR6, UR11, 0x18 ;  /* 0x0000000b060b7291 */ /* 0x010fe2000f8ec0ff */
[----:B------:R-:W-:Y:S01]  /*0410*/  BAR.SYNC.DEFER_BLOCKING 0x0 ;  /* 0x0000000000007b1d */ /* 0x000fe20000010000 */
[----:B------:R-:W-:Y:S02]  /*0420*/  SGXT.U32 R2, R4, 0x2 ;  /* 0x000000020402781a */ /* 0x000fe40000000000 */
[----:B------:R-:W-:Y:S01]  /*0430*/  IMAD R4, R3, UR5, RZ ;  /* 0x0000000503047c24 */ /* 0x000fe2000f8e02ff */
[----:B------:R-:W-:-:S03]  /*0440*/  UIMAD.WIDE UR4, UR4, 0x2, URZ ;  /* 0x00000002040478a5 */ /* 0x000fc6000f8e02ff */
[----:B------:R-:W-:Y:S02]  /*0450*/  IMAD.SHL.U32 R11, R4, 0x2, RZ ;  /* 0x00000002040b7824 */ /* 0x000fe400078e00ff */
[----:B0-----:R-:W-:Y:S02]  /*0460*/  IMAD R6, R2, R13, RZ ;  /* 0x0000000d02067224 */ /* 0x001fe400078e02ff */
[----:B------:R-:W-:Y:S01]  /*0470*/  IMAD.HI R8, R4, 0x2, RZ ;  /* 0x0000000204087827 */ /* 0x000fe200078e02ff */
[----:B---3--:R-:W-:-:S03]  /*0480*/  IADD3 R11, P0, P1, R11, UR7, R14 ;  /* 0x000000070b0b7c10 */ /* 0x008fc6000f91e00e */
[C---:B------:R-:W-:Y:S01]  /*0490*/  IMAD R10, R13.reuse, 0x4, R6 ;  /* 0x000000040d0a7824 */ /* 0x040fe200078e0206 */
[----:B------:R-:W0:Y:S01]  /*04a0*/  LDCU UR4, c[0x0][0x3c8] ;  /* 0x00007900ff0477ac */ /* 0x000e220008000800 */
[----:B------:R-:W-:Y:S02]  /*04b0*/  IADD3.X R8, PT, PT, R8, UR5, R15, P0, P1 ;  /* 0x0000000508087c10 */ /* 0x000fe400087e240f */
[C---:B------:R-:W-:Y:S01]  /*04c0*/  IMAD R4, R13.reuse, 0x4, R10 ;  /* 0x000000040d047824 */ /* 0x040fe200078e020a */
[CC--:B------:R-:W-:Y:S01]  /*04d0*/  LEA R14, P0, R6.reuse, R11.reuse, 0x1 ;  /* 0x0000000b060e7211 */ /* 0x0c0fe200078008ff */
[----:B------:R-:W1:Y:S03]  /*04e0*/  LDS R36, [UR11] ;  /* 0x0000000bff247984 */ /* 0x000e660008000800 */
[----:B------:R-:W-:Y:S01]  /*04f0*/  LEA.HI.X.SX32 R15, R6, R8, 0x1, P0 ;  /* 0x00000008060f7211 */ /* 0x000fe200000f0eff */
[----:B------:R-:W-:Y:S01]  /*0500*/  IMAD R12, R13, 0x4, R4 ;  /* 0x000000040d0c7824 */ /* 0x000fe200078e0204 */
[----:B------:R-:W-:Y:S01]  /*0510*/  BAR.SYNC.DEFER_BLOCKING 0x0 ;  /* 0x0000000000007b1d */ /* 0x000fe20000010000 */
[----:B------:R-:W-:-:S02]  /*0520*/  LEA R16, P0, R10, R11, 0x1 ;  /* 0x0000000b0a107211 */ /* 0x000fc400078008ff */
[-C--:B------:R-:W-:Y:S02]  /*0530*/  LEA R18, P1, R4, R11.reuse, 0x1 ;  /* 0x0000000b04127211 */ /* 0x080fe400078208ff */
[-C--:B------:R-:W-:Y:S01]  /*0540*/  LEA.HI.X.SX32 R17, R10, R8.reuse, 0x1, P0 ;  /* 0x000000080a117211 */ /* 0x080fe200000f0eff */
[C---:B------:R-:W-:Y:S01]  /*0550*/  IMAD R10, R13.reuse, 0x4, R12 ;  /* 0x000000040d0a7824 */ /* 0x040fe200078e020c */
[-C--:B------:R-:W-:Y:S02]  /*0560*/  LEA R20, P0, R12, R11.reuse, 0x1 ;  /* 0x0000000b0c147211 */ /* 0x080fe400078008ff */
[-C--:B------:R-:W-:Y:S02]  /*0570*/  LEA.HI.X.SX32 R19, R4, R8.reuse, 0x1, P1 ;  /* 0x0000000804137211 */ /* 0x080fe400008f0eff */
[----:B------:R-:W-:Y:S01]  /*0580*/  LEA.HI.X.SX32 R21, R12, R8, 0x1, P0 ;  /* 0x000000080c157211 */ /* 0x000fe200000f0eff */
[----:B------:R-:W-:Y:S01]  /*0590*/  IMAD R12, R13, 0x4, R10 ;  /* 0x000000040d0c7824 */ /* 0x000fe200078e020a */
[----:B------:R-:W-:-:S04]  /*05a0*/  LEA R22, P0, R10, R11, 0x1 ;  /* 0x0000000b0a167211 */ /* 0x000fc800078008ff */
[C---:B------:R-:W-:Y:S02]  /*05b0*/  LEA R26, R13.reuse, R12, 0x2 ;  /* 0x0000000c0d1a7211 */ /* 0x040fe400078e10ff */
[-C--:B------:R-:W-:Y:S02]  /*05c0*/  LEA.HI.X.SX32 R23, R10, R8.reuse, 0x1, P0 ;  /* 0x000000080a177211 */ /* 0x080fe400000f0eff */
[CC--:B------:R-:W-:Y:S01]  /*05d0*/  LEA R24, P1, R26.reuse, R11.reuse, 0x1 ;  /* 0x0000000b1a187211 */ /* 0x0c0fe200078208ff */
[----:B------:R-:W-:Y:S01]  /*05e0*/  IMAD R28, R13, 0x4, R26 ;  /* 0x000000040d1c7824 */ /* 0x000fe200078e021a */
[----:B------:R2:W5:Y:S02]  /*05f0*/  LDG.E.U16 R4, desc[UR30][R14.64] ;  /* 0x0000001e0e047981 */ /* 0x000564000c1e1500 */
[----:B------:R-:W-:Y:S02]  /*0600*/  LEA.HI.X.SX32 R25, R26, R8, 0x1, P1 ;  /* 0x000000081a197211 */ /* 0x000fe400008f0eff */
[----:B------:R3:W5:Y:S04]  /*0610*/  LDG.E.U16 R7, desc[UR30][R16.64] ;  /* 0x0000001e10077981 */ /* 0x000768000c1e1500 */
[----:B------:R4:W5:Y:S01]  /*0620*/  LDG.E.U16 R9, desc[UR30][R20.64] ;  /* 0x0000001e14097981 */ /* 0x000962000c1e1500 */
[----:B--2---:R-:W-:-:S03]  /*0630*/  LEA R14, P0, R12, R11, 0x1 ;  /* 0x0000000b0c0e7211 */ /* 0x004fc600078008ff */
[----:B------:R2:W5:Y:S01]  /*0640*/  LDG.E.U16 R6, desc[UR30][R18.64] ;  /* 0x0000001e12067981 */ /* 0x000562000c1e1500 */
[-C--:B------:R-:W-:Y:S01]  /*0650*/  LEA.HI.X.SX32 R15, R12, R8.reuse, 0x1, P0 ;  /* 0x000000080c0f7211 */ /* 0x080fe200000f0eff */
[C---:B---3--:R-:W-:Y:S01]  /*0660*/  IMAD R16, R13.reuse, 0x4, R28 ;  /* 0x000000040d107824 */ /* 0x048fe200078e021c */
[CC--:B------:R-:W-:Y:S01]  /*0670*/  LEA R26, P0, R28.reuse, R11.reuse, 0x1 ;  /* 0x0000000b1c1a7211 */ /* 0x0c0fe200078008ff */
[----:B------:R3:W5:Y:S03]  /*0680*/  LDG.E.U16 R12, desc[UR30][R24.64] ;  /* 0x0000001e180c7981 */ /* 0x000766000c1e1500 */
[-C--:B------:R-:W-:Y:S01]  /*0690*/  LEA.HI.X.SX32 R27, R28, R8.reuse, 0x1, P0 ;  /* 0x000000081c1b7211 */ /* 0x080fe200000f0eff */
[C---:B------:R-:W-:Y:S01]  /*06a0*/  IMAD R28, R13.reuse, 0x4, R16 ;  /* 0x000000040d1c7824 */ /* 0x040fe200078e0210 */
[CC--:B----4-:R-:W-:Y:S01]  /*06b0*/  LEA R20, P0, R16.reuse, R11.reuse, 0x1 ;  /* 0x0000000b10147211 */ /* 0x0d0fe200078008ff */
[----:B------:R-:W5:Y:S03]  /*06c0*/  LDG.E.U16 R15, desc[UR30][R14.64] ;  /* 0x0000001e0e0f7981 */ /* 0x000f66000c1e1500 */
[-C--:B------:R-:W-:Y:S01]  /*06d0*/  LEA.HI.X.SX32 R21, R16, R8.reuse, 0x1, P0 ;  /* 0x0000000810157211 */ /* 0x080fe200000f0eff */
[C---:B------:R-:W-:Y:S01]  /*06e0*/  IMAD R16, R13.reuse, 0x4, R28 ;  /* 0x000000040d107824 */ /* 0x040fe200078e021c */
[CC--:B--2---:R-:W-:Y:S01]  /*06f0*/  LEA R18, P0, R28.reuse, R11.reuse, 0x1 ;  /* 0x0000000b1c127211 */ /* 0x0c4fe200078008ff */
[----:B------:R-:W5:Y:S02]  /*0700*/  LDG.E.U16 R17, desc[UR30][R26.64] ;  /* 0x0000001e1a117981 */ /* 0x000f64000c1e1500 */
[C---:B------:R-:W-:Y:S01]  /*0710*/  IMAD R32, R13.reuse, 0x4, R16 ;  /* 0x000000040d207824 */ /* 0x040fe200078e0210 */
[----:B------:R-:W-:Y:S01]  /*0720*/  LEA.HI.X.SX32 R19, R28, R8, 0x1, P0 ;  /* 0x000000081c137211 */ /* 0x000fe200000f0eff */
[----:B------:R2:W5:Y:S02]  /*0730*/  LDG.E.U16 R14, desc[UR30][R20.64] ;  /* 0x0000001e140e7981 */ /* 0x000564000c1e1500 */
[C---:B------:R-:W-:Y:S01]  /*0740*/  IMAD R28, R13.reuse, 0x4, R32 ;  /* 0x000000040d1c7824 */ /* 0x040fe200078e0220 */
[C---:B------:R-:W-:Y:S01]  /*0750*/  LEA R30, P0, R32.reuse, R11, 0x1 ;  /* 0x0000000b201e7211 */ /* 0x040fe200078008ff */
[----:B------:R4:W5:Y:S03]  /*0760*/  LDG.E.U16 R10, desc[UR30][R22.64] ;  /* 0x0000001e160a7981 */ /* 0x000966000c1e1500 */
[----:B------:R-:W-:Y:S01]  /*0770*/  LEA R34, R13, R28, 0x2 ;  /* 0x0000001c0d227211 */ /* 0x000fe200078e10ff */
[----:B------:R-:W5:Y:S01]  /*0780*/  LDG.E.U16 R19, desc[UR30][R18.64] ;  /* 0x0000001e12137981 */ /* 0x000f62000c1e1500 */
[----:B------:R-:W-:-:S02]  /*0790*/  LEA.HI.X.SX32 R31, R32, R8, 0x1, P0 ;  /* 0x00000008201f7211 */ /* 0x000fc400000f0eff */
[----:B---3--:R-:W-:Y:S01]  /*07a0*/  LEA R24, P0, R28, R11, 0x1 ;  /* 0x0000000b1c187211 */ /* 0x008fe200078008ff */
[----:B------:R-:W-:-:S03]  /*07b0*/  IMAD R38, R13, 0x4, R34 ;  /* 0x000000040d267824 */ /* 0x000fc600078e0222 */
[-C--:B------:R-:W-:Y:S01]  /*07c0*/  LEA.HI.X.SX32 R25, R28, R8.reuse, 0x1, P0 ;  /* 0x000000081c197211 */ /* 0x080fe200000f0eff */
[----:B--2---:R-:W-:Y:S01]  /*07d0*/  IMAD R20, R13, 0x4, R38 ;  /* 0x000000040d147824 */ /* 0x004fe200078e0226 */
[-C--:B------:R-:W-:Y:S01]  /*07e0*/  LEA R26, P0, R34, R11.reuse, 0x1 ;  /* 0x0000000b221a7211 */ /* 0x080fe200078008ff */
[----:B------:R-:W2:Y:S01]  /*07f0*/  LDC.64 R28, c[0x0][0x3c0] ;  /* 0x0000f000ff1c7b82 */ /* 0x000ea20000000a00 */
[-C--:B----4-:R-:W-:Y:S01]  /*0800*/  LEA R22, P1, R16, R11.reuse, 0x1 ;  /* 0x0000000b10167211 */ /* 0x090fe200078208ff */
[----:B------:R-:W5:Y:S01]  /*0810*/  LDG.E.U16 R13, desc[UR30][R30.64] ;  /* 0x0000001e1e0d7981 */ /* 0x000f62000c1e1500 */
[----:B------:R-:W-:Y:S02]  /*0820*/  LEA.HI.X.SX32 R27, R34, R8, 0x1, P0 ;  /* 0x00000008221b7211 */ /* 0x000fe400000f0eff */
[----:B------:R-:W-:-:S04]  /*0830*/  LEA R34, P0, R20, R11, 0x1 ;  /* 0x0000000b14227211 */ /* 0x000fc800078008ff */
[-C--:B------:R-:W-:Y:S01]  /*0840*/  LEA.HI.X.SX32 R35, R20, R8.reuse, 0x1, P0 ;  /* 0x0000000814237211 */ /* 0x080fe200000f0eff */
[----:B------:R-:W5:Y:S01]  /*0850*/  LDG.E.U16 R27, desc[UR30][R26.64] ;  /* 0x0000001e1a1b7981 */ /* 0x000f62000c1e1500 */
[----:B------:R-:W3:Y:S01]  /*0860*/  LDC.64 R20, c[0x0][0x388] ;  /* 0x0000e200ff147b82 */ /* 0x000ee20000000a00 */
[----:B------:R-:W-:Y:S02]  /*0870*/  LEA.HI.X.SX32 R23, R16, R8, 0x1, P1 ;  /* 0x0000000810177211 */ /* 0x000fe400008f0eff */
[----:B------:R-:W-:-:S03]  /*0880*/  LEA R32, P1, R38, R11, 0x1 ;  /* 0x0000000b26207211 */ /* 0x000fc600078208ff */
[----:B------:R4:W5:Y:S01]  /*0890*/  LDG.E.U16 R16, desc[UR30][R22.64] ;  /* 0x0000001e16107981 */ /* 0x000962000c1e1500 */
[----:B------:R-:W-:Y:S01]  /*08a0*/  LEA.HI.X.SX32 R33, R38, R8, 0x1, P1 ;  /* 0x0000000826217211 */ /* 0x000fe200008f0eff */
[----:B0-----:R-:W-:Y:S02]  /*08b0*/  IMAD R8, R5, UR4, RZ ;  /* 0x0000000405087c24 */ /* 0x001fe4000f8e02ff */
[----:B------:R0:W5:Y:S01]  /*08c0*/  LDG.E.U16 R38, desc[UR30][R24.64] ;  /* 0x0000001e18267981 */ /* 0x000162000c1e1500 */
[----:B--2---:R-:W-:-:S03]  /*08d0*/  IMAD R28, R28, UR10, RZ ;  /* 0x0000000a1c1c7c24 */ /* 0x004fc6000f8e02ff */
[----:B------:R-:W5:Y:S01]  /*08e0*/  LDG.E.U16 R32, desc[UR30][R32.64] ;  /* 0x0000001e20207981 */ /* 0x000f62000c1e1500 */
[----:B------:R-:W-:Y:S01]  /*08f0*/  IMAD.SHL.U32 R11, R8, 0x2, RZ ;  /* 0x00000002080b7824 */ /* 0x000fe200078e00ff */
[----:B----4-:R-:W-:Y:S01]  /*0900*/  SHF.R.U32.HI R22, RZ, 0x5, R0 ;  /* 0x00000005ff167819 */ /* 0x010fe20000011600 */
[----:B------:R-:W-:Y:S01]  /*0910*/  IMAD.SHL.U32 R5, R28, 0x2, RZ ;  /* 0x000000021c057824 */ /* 0x000fe200078e00ff */
[----:B------:R2:W5:Y:S01]  /*0920*/  LDG.E.U16 R23, desc[UR30][R34.64] ;  /* 0x0000001e22177981 */ /* 0x000562000c1e1500 */
[----:B------:R-:W-:Y:S01]  /*0930*/  IMAD R18, R2, R29, RZ ;  /* 0x0000001d02127224 */ /* 0x000fe200078e02ff */
[----:B------:R-:W-:Y:S01]  /*0940*/  R2UR UR22, R22 ;  /* 0x00000000161672ca */ /* 0x000fe200000e0000 */
[----:B------:R-:W-:Y:S01]  /*0950*/  IMAD.HI R8, R8, 0x2, RZ ;  /* 0x0000000208087827 */ /* 0x000fe200078e02ff */
[----:B---3--:R-:W-:-:S03]  /*0960*/  IADD3 R11, P0, P1, R11, R20, R5 ;  /* 0x000000140b0b7210 */ /* 0x008fc6000791e005 */
[----:B------:R-:W-:-:S04]  /*0970*/  IMAD.HI R28, R28, 0x2, RZ ;  /* 0x000000021c1c7827 */ /* 0x000fc800078e02ff */
[----:B------:R-:W-:Y:S01]  /*0980*/  IMAD R22, R29, 0x4, R18 ;  /* 0x000000041d167824 */ /* 0x000fe200078e0212 */
[----:B------:R-:W-:-:S03]  /*0990*/  IADD3.X R21, PT, PT, R8, R21, R28, P0, P1 ;  /* 0x0000001508157210 */ /* 0x000fc600007e241c */
[----:B------:R-:W-:Y:S01]  /*09a0*/  IMAD R8, R29, 0x4, R22 ;  /* 0x000000041d087824 */ /* 0x000fe200078e0216 */
[----:B0-----:R-:W-:-:S03]  /*09b0*/  LOP3.LUT R25, R0, 0xc0, RZ, 0xc0, !PT ;  /* 0x000000c000197812 */ /* 0x001fc600078ec0ff */
[----:B------:R-:W-:Y:S01]  /*09c0*/  IMAD R5, R29, 0x4, R8 ;  /* 0x000000041d057824 */ /* 0x000fe200078e0208 */
[----:B------:R-:W-:Y:S02]  /*09d0*/  SHF.L.U32 R20, R0, 0x1, RZ ;  /* 0x0000000100147819 */ /* 0x000fe400000006ff */
[----:B------:R-:W-:Y:S02]  /*09e0*/  SHF.R.U32.HI R25, RZ, 0x2, R25 ;  /* 0x00000002ff197819 */ /* 0x000fe40000011619 */
[-C--:B------:R-:W-:Y:S02]  /*09f0*/  LEA R48, P0, R18, R11.reuse, 0x1 ;  /* 0x0000000b12307211 */ /* 0x080fe400078008ff */
[-C--:B------:R-:W-:Y:S02]  /*0a00*/  LEA R46, P1, R22, R11.reuse, 0x1 ;  /* 0x0000000b162e7211 */ /* 0x080fe400078208ff */
[-C--:B------:R-:W-:Y:S02]  /*0a10*/  LEA R42, P3, R8, R11.reuse, 0x1 ;  /* 0x0000000b082a7211 */ /* 0x080fe400078608ff */
[----:B--2---:R-:W-:-:S02]  /*0a20*/  LEA R34, P4, R5, R11, 0x1 ;  /* 0x0000000b05227211 */ /* 0x004fc400078808ff */
[----:B-1----:R-:W-:Y:S02]  /*0a30*/  R2UR UR35, R36 ;  /* 0x00000000242372ca */ /* 0x002fe400000e0000 */
[-C--:B------:R-:W-:Y:S02]  /*0a40*/  LEA.HI.X.SX32 R49, R18, R21.reuse, 0x1, P0 ;  /* 0x0000001512317211 */ /* 0x080fe400000f0eff */
[-C--:B------:R-:W-:Y:S02]  /*0a50*/  LEA.HI.X.SX32 R47, R22, R21.reuse, 0x1, P1 ;  /* 0x00000015162f7211 */ /* 0x080fe400008f0eff */
[-C--:B------:R-:W-:Y:S02]  /*0a60*/  LEA.HI.X.SX32 R43, R8, R21.reuse, 0x1, P3 ;  /* 0x00000015082b7211 */ /* 0x080fe400018f0eff */
[----:B------:R-:W-:Y:S02]  /*0a70*/  LEA.HI.X.SX32 R35, R5, R21, 0x1, P4 ;  /* 0x0000001505237211 */ /* 0x000fe400020f0eff */
[----:B------:R-:W-:Y:S01]  /*0a80*/  LOP3.LUT R25, R25, 0x1fe, R20, 0x78, !PT ;  /* 0x000001fe19197812 */ /* 0x000fe200078e7814 */
[----:B------:R-:W-:Y:S06]  /*0a90*/  @P2 BRA `(.L_x_5) ;  /* 0x0000000000182947 */ /* 0x000fec0003800000 */
[----:B------:R-:W-:Y:S01]  /*0aa0*/  ELECT P0, URZ, PT ;  /* 0x0000000000ff782f */ /* 0x000fe20003800000 */
[----:B------:R-:W-:Y:S01]  /*0ab0*/  IMAD.MOV.U32 R5, RZ, RZ, 0x1 ;  /* 0x00000001ff057424 */ /* 0x000fe200078e00ff */
[----:B------:R-:W-:Y:S01]  /*0ac0*/  UMOV UR4, 0x40 ;  /* 0x0000004000047882 */ /* 0x000fe20000000000 */
[----:B------:R-:W-:Y:S01]  /*0ad0*/  UVIRTCOUNT.DEALLOC.SMPOOL 0x80 ;  /* 0x000000800000784c */ /* 0x000fe20000000000 */
[----:B------:R-:W-:-:S09]  /*0ae0*/  ULEA UR4, UR6, UR4, 0x18 ;  /* 0x0000000406047291 */ /* 0x000fd2000f8ec0ff */
[----:B------:R0:W-:Y:S03]  /*0af0*/  @P0 STS.U8 [UR4], R5 ;  /* 0x00000005ff000988 */ /* 0x0001e60008000004 */
.L_x_5:
[----:B------:R-:W-:Y:S01]  /*0b00*/  USHF.L.U32 UR4, UR22, 0x15, URZ ;  /* 0x0000001516047899 */ /* 0x000fe200080006ff */
[----:B------:R-:W-:Y:S01]  /*0b10*/  LOP3.LUT R24, R25, 0x40, RZ, 0x3c, !PT ;  /* 0x0000004019187812 */ /* 0x000fe200078e3cff */
[----:B------:R-:W-:Y:S01]  /*0b20*/  ULOP3.LUT UR16, UR22, 0x4, URZ, 0xc0, !UPT ;  /* 0x0000000416107892 */ /* 0x000fe2000f8ec0ff */
[----:B------:R-:W-:Y:S01]  /*0b30*/  LOP3.LUT P1, RZ, R0, 0xff, RZ, 0xc0, !PT ;  /* 0x000000ff00ff7812 */ /* 0x000fe2000782c0ff */
[----:B------:R-:W-:Y:S01]  /*0b40*/  ULOP3.LUT UR20, UR4, 0x600000, URZ, 0xc0, !UPT ;  /* 0x0060000004147892 */ /* 0x000fe2000f8ec0ff */
[----:B-----5:R1:W-:Y:S01]  /*0b50*/  STS.U16 [R25+UR11], R4 ;  /* 0x0000000419007988 */ /* 0x0203e2000800040b */
[----:B------:R-:W-:Y:S01]  /*0b60*/  UMOV UR5, 0x1 ;  /* 0x0000000100057882 */ /* 0x000fe20000000000 */
[----:B------:R-:W-:Y:S01]  /*0b70*/  UIADD3 UR14, UPT, UPT, UR11, 0x3800, URZ ;  /* 0x000038000b0e7890 */ /* 0x000fe2000fffe0ff */
[----:B0-----:R-:W-:Y:S01]  /*0b80*/  PRMT R5, RZ, 0x7610, R5 ;  /* 0x00007610ff057816 */ /* 0x001fe20000000005 */
[----:B------:R-:W-:Y:S01]  /*0b90*/  UIADD3 UR12, UPT, UPT, UR35, UR20, URZ ;  /* 0x00000014230c7290 */ /* 0x000fe2000fffe0ff */
[----:B------:R0:W-:Y:S01]  /*0ba0*/  STS.U16 [R25+UR11+0x400], R6 ;  /* 0x0004000619007988 */ /* 0x0001e2000800040b */
[----:B------:R-:W-:-:S02]  /*0bb0*/  UISETP.GT.AND UP2, UPT, UR19, URZ, UPT ;  /* 0x000000ff1300728c */ /* 0x000fc4000bf44270 */
[----:B------:R-:W-:Y:S01]  /*0bc0*/  ULEA UR12, UR16, UR12, 0x3 ;  /* 0x0000000c100c7291 */ /* 0x000fe2000f8e18ff */
[----:B------:R-:W-:Y:S01]  /*0bd0*/  STS.U16 [R25+UR11+0x800], R10 ;  /* 0x0008000a19007988 */ /* 0x000fe2000800040b */
[----:B-1----:R-:W-:Y:S01]  /*0be0*/  PRMT R4, RZ, 0x7610, R4 ;  /* 0x00007610ff047816 */ /* 0x002fe20000000004 */
[----:B------:R-:W-:Y:S01]  /*0bf0*/  VOTEU.ALL UP0, P1 ;  /* 0x0000000000ff7886 */ /* 0x000fe20000800000 */
[----:B------:R-:W-:Y:S01]  /*0c00*/  VOTEU.ALL UP1, P1 ;  /* 0x0000000000ff7886 */ /* 0x000fe20000820000 */
[----:B------:R-:W-:Y:S01]  /*0c10*/  STS.U16 [R25+UR11+0xc00], R12 ;  /* 0x000c000c19007988 */ /* 0x000fe2000800040b */
[----:B------:R-:W-:Y:S02]  /*0c20*/  PLOP3.LUT P3, PT, PT, PT, UP2, 0x80, 0x8 ;  /* 0x000000000008781c */ /* 0x000fe40003f6f028 */
[----:B------:R-:W-:-:S04]  /*0c30*/  @!UP0 UIADD3 UR6, UPT, UPT, -UR5, 0x100000, URZ ;  /* 0x0010000005068890 */ /* 0x000fc8000fffe1ff */
[----:B------:R-:W-:Y:S02]  /*0c40*/  @!UP0 USHF.L.U32 UR7, UR6, 0xb, URZ ;  /* 0x0000000b06078899 */ /* 0x000fe400080006ff */
[----:B------:R-:W-:Y:S01]  /*0c50*/  @!UP0 USHF.L.U32 UR6, UR6, 0x1, URZ ;  /* 0x0000000106068899 */ /* 0x000fe200080006ff */
[----:B------:R-:W-:Y:S01]  /*0c60*/  STS.U16 [R25+UR11+0x1000], R14 ;  /* 0x0010000e19007988 */ /* 0x000fe2000800040b */
[----:B0-----:R-:W-:-:S03]  /*0c70*/  PRMT R6, RZ, 0x7610, R6 ;  /* 0x00007610ff067816 */ /* 0x001fc60000000006 */
[----:B------:R-:W-:Y:S04]  /*0c80*/  STS.U16 [R25+UR11+0x1400], R16 ;  /* 0x0014001019007988 */ /* 0x000fe8000800040b */
[----:B------:R-:W-:Y:S04]  /*0c90*/  STS.U16 [R25+UR11+0x1800], R38 ;  /* 0x0018002619007988 */ /* 0x000fe8000800040b */
[----:B------:R-:W-:Y:S04]  /*0ca0*/  STS.U16 [R25+UR11+0x1c00], R32 ;  /* 0x001c002019007988 */ /* 0x000fe8000800040b */
[----:B------:R0:W-:Y:S04]  /*0cb0*/  STS.U16 [R24+UR11+0x200], R7 ;  /* 0x0002000718007988 */ /* 0x0001e8000800040b */
[----:B------:R1:W-:Y:S04]  /*0cc0*/  STS.U16 [R24+UR11+0x600], R9 ;  /* 0x0006000918007988 */ /* 0x0003e8000800040b */
[----:B------:R1:W-:Y:S01]  /*0cd0*/  STS.U16 [R24+UR11+0xa00], R15 ;  /* 0x000a000f18007988 */ /* 0x0003e2000800040b */
[----:B0-----:R-:W-:-:S03]  /*0ce0*/  PRMT R7, RZ, 0x7610, R7 ;  /* 0x00007610ff077816 */ /* 0x001fc60000000007 */
[----:B------:R1:W-:Y:S04]  /*0cf0*/  STS.U16 [R24+UR11+0xe00], R17 ;  /* 0x000e001118007988 */ /* 0x0003e8000800040b */
[----:B------:R1:W-:Y:S04]  /*0d00*/  STS.U16 [R24+UR11+0x1200], R19 ;  /* 0x0012001318007988 */ /* 0x0003e8000800040b */
[----:B------:R1:W-:Y:S04]  /*0d10*/  STS.U16 [R24+UR11+0x1600], R13 ;  /* 0x0016000d18007988 */ /* 0x0003e8000800040b */
[----:B------:R1:W-:Y:S04]  /*0d20*/  STS.U16 [R24+UR11+0x1a00], R27 ;  /* 0x001a001b18007988 */ /* 0x0003e8000800040b */
[----:B------:R1:W-:Y:S01]  /*0d30*/  STS.U16 [R24+UR11+0x1e00], R23 ;  /* 0x001e001718007988 */ /* 0x0003e2000800040b */
[----:B------:R-:W-:Y:S01]  /*0d40*/  STTM.16dp32bit_t0_t15.x16 tmem[UR12], RZ ;  /* 0x000000ff000079ed */ /* 0x000fe20008a0000c */
[----:B------:R-:W-:Y:S01]  /*0d50*/  STTM.16dp32bit_t16_t31.x16 tmem[UR12+0x10], RZ ;  /* 0x000010ff000079ed */ /* 0x000fe20008a2000c */
[----:B------:R-:W0:Y:S02]  /*0d60*/  FENCE.VIEW.ASYNC.T ;  /* 0x00000000000073c6 */ /* 0x000e240000000200 */
[----:B0-----:R-:W-:Y:S06]  /*0d70*/  BAR.SYNC.DEFER_BLOCKING 0x0 ;  /* 0x0000000000007b1d */ /* 0x001fec0000010000 */
[----:B------:R-:W0:Y:S02]  /*0d80*/  FENCE.VIEW.ASYNC.S ;  /* 0x00000000000073c6 */ /* 0x000e240000000000 */
[----:B0-----:R0:W2:Y:S02]  /*0d90*/  @!UP1 SYNCS.EXCH.64 URZ, [UR14], UR6 ;  /* 0x000000060eff95b2 */ /* 0x0010a40008000100 */
[----:B--2---:R-:W-:Y:S06]  /*0da0*/  BAR.SYNC.DEFER_BLOCKING 0x0 ;  /* 0x0000000000007b1d */ /* 0x004fec0000010000 */
[----:B------:R-:W2:Y:S04]  /*0db0*/  @P3 LDG.E.U16 R4, desc[UR30][R48.64] ;  /* 0x0000001e30043981 */ /* 0x000ea8000c1e1500 */
[----:B------:R-:W3:Y:S04]  /*0dc0*/  @P3 LDG.E.U16 R6, desc[UR30][R42.64] ;  /* 0x0000001e2a063981 */ /* 0x000ee8000c1e1500 */
[----:B------:R-:W4:Y:S04]  /*0dd0*/  @P3 LDG.E.U16 R5, desc[UR30][R46.64] ;  /* 0x0000001e2e053981 */ /* 0x000f28000c1e1500 */
[----:B------:R-:W4:Y:S01]  /*0de0*/  @P3 LDG.E.U16 R7, desc[UR30][R34.64] ;  /* 0x0000001e22073981 */ /* 0x000f22000c1e1500 */
[----:B------:R-:W-:-:S04]  /*0df0*/  @!UP0 UIADD3 UR8, UPT, UPT, -UR5, 0x100000, URZ ;  /* 0x0010000005088890 */ /* 0x000fc8000fffe1ff */
[----:B------:R-:W-:Y:S02]  /*0e00*/  @!UP0 USHF.L.U32 UR9, UR8, 0xb, URZ ;  /* 0x0000000b08098899 */ /* 0x000fe400080006ff */
[----:B------:R-:W-:Y:S01]  /*0e10*/  @!UP0 USHF.L.U32 UR8, UR8, 0x1, URZ ;  /* 0x0000000108088899 */ /* 0x000fe200080006ff */
[----:B------:R-:W-:Y:S01]  /*0e20*/  VOTEU.ALL UP3, P1 ;  /* 0x0000000000ff7886 */ /* 0x000fe20000860000 */
[----:B------:R-:W-:-:S04]  /*0e30*/  @!UP0 UIADD3 UR4, UPT, UPT, -UR5, 0x100000, URZ ;  /* 0x0010000005048890 */ /* 0x000fc8000fffe1ff */
[----:B------:R-:W-:Y:S02]  /*0e40*/  @!UP0 USHF.L.U32 UR5, UR4, 0xb, URZ ;  /* 0x0000000b04058899 */ /* 0x000fe400080006ff */
[----:B------:R-:W-:Y:S02]  /*0e50*/  @!UP0 USHF.L.U32 UR4, UR4, 0x1, URZ ;  /* 0x0000000104048899 */ /* 0x000fe400080006ff */
[----:B------:R-:W-:Y:S02]  /*0e60*/  UISETP.EQ.U32.AND UP1, UPT, UR22, URZ, UP2 ;  /* 0x000000ff1600728c */ /* 0x000fe40009722070 */
[----:B------:R-:W-:Y:S01]  /*0e70*/  UIADD3 UR13, UPT, UPT, UR35, 0x100000, URZ ;  /* 0x00100000230d7890 */ /* 0x000fe2000fffe0ff */
[----:B0-----:R-:W-:Y:S01]  /*0e80*/  UMOV UR6, URZ ;  /* 0x000000ff00067c82 */ /* 0x001fe20008000000 */
[----:B------:R-:W-:Y:S02]  /*0e90*/  UIADD3 UR17, UPT, UPT, UR11, 0x2800, URZ ;  /* 0x000028000b117890 */ /* 0x000fe4000fffe0ff */
[----:B------:R-:W-:Y:S01]  /*0ea0*/  UIADD3 UR15, UPT, UPT, UR20, UR13, URZ ;  /* 0x0000000d140f7290 */ /* 0x000fe2000fffe0ff */
[----:B------:R1:W0:Y:S01]  /*0eb0*/  @!UP3 SYNCS.EXCH.64 URZ, [UR11+0x3808], UR8 ;  /* 0x003808080bffb5b2 */ /* 0x0002220008000100 */
[----:B------:R-:W-:-:S03]  /*0ec0*/  VOTEU.ALL UP3, P1 ;  /* 0x0000000000ff7886 */ /* 0x000fc60000860000 */
[----:B------:R-:W-:Y:S02]  /*0ed0*/  @!UP1 UIADD3 UR7, UPT, UPT, UR11, 0x2000, URZ ;  /* 0x000020000b079890 */ /* 0x000fe4000fffe0ff */
[----:B------:R-:W-:Y:S02]  /*0ee0*/  ULEA UR15, UR16, UR15, 0x1 ;  /* 0x0000000f100f7291 */ /* 0x000fe4000f8e08ff */
[----:B------:R-:W-:-:S04]  /*0ef0*/  @!UP1 USHF.R.U32.HI UR7, URZ, 0x4, UR7 ;  /* 0x00000004ff079899 */ /* 0x000fc80008011607 */
[----:B------:R-:W-:Y:S01]  /*0f00*/  @!UP1 USGXT.U32 UR18, UR7, 0xe ;  /* 0x0000000e0712989a */ /* 0x000fe20008000000 */
[----:B--2---:R1:W-:Y:S04]  /*0f10*/  STS.U16 [R25+UR11+0x2000], R4 ;  /* 0x0020000419007988 */ /* 0x0043e8000800040b */
[----:B---3--:R1:W-:Y:S04]  /*0f20*/  STS.U16 [R25+UR11+0x2400], R6 ;  /* 0x0024000619007988 */ /* 0x0083e8000800040b */
[----:B----4-:R1:W-:Y:S04]  /*0f30*/  STS.U16 [R24+UR11+0x2200], R5 ;  /* 0x0022000518007988 */ /* 0x0103e8000800040b */
[----:B------:R1:W-:Y:S01]  /*0f40*/  STS.U16 [R24+UR11+0x2600], R7 ;  /* 0x0026000718007988 */ /* 0x0003e2000800040b */
[----:B0-----:R0:W-:Y:S06]  /*0f50*/  MEMBAR.ALL.CTA ;  /* 0x0000000000007992 */ /* 0x0011ec0000008000 */
[----:B0-----:R-:W-:Y:S04]  /*0f60*/  FENCE.VIEW.ASYNC.S ;  /* 0x00000000000073c6 */ /* 0x001fe80000000000 */
[----:B------:R-:W0:Y:S02]  /*0f70*/  FENCE.VIEW.ASYNC.S ;  /* 0x00000000000073c6 */ /* 0x000e240000000000 */
[----:B0-----:R1:W0:Y:S02]  /*0f80*/  @!UP3 SYNCS.EXCH.64 URZ, [UR11+0x2800], UR4 ;  /* 0x002800040bffb5b2 */ /* 0x0012240008000100 */
[----:B0-----:R-:W-:Y:S06]  /*0f90*/  BAR.SYNC.DEFER_BLOCKING 0x0 ;  /* 0x0000000000007b1d */ /* 0x001fec0000010000 */
[----:B-1----:R-:W-:Y:S05]  /*0fa0*/  BRA.U !UP1, `(.L_x_6) ;  /* 0x0000000109907547 */ /* 0x002fea000b800000 */
[----:B------:R-:W-:Y:S02]  /*0fb0*/  USHF.R.U32.HI UR8, URZ, 0x4, UR11 ;  /* 0x00000004ff087899 */ /* 0x000fe4000801160b */
[----:B------:R-:W-:Y:S02]  /*0fc0*/  UIADD3 UR4, UPT, UPT, UR11, 0x2000, URZ ;  /* 0x000020000b047890 */ /* 0x000fe4000fffe0ff */
[----:B------:R-:W-:Y:S02]  /*0fd0*/  USGXT.U32 UR8, UR8, 0xe ;  /* 0x0000000e0808789a */ /* 0x000fe40008000000 */
[----:B------:R-:W-:Y:S02]  /*0fe0*/  USHF.R.U32.HI UR4, URZ, 0x4, UR4 ;  /* 0x00000004ff047899 */ /* 0x000fe40008011604 */
[----:B------:R-:W-:Y:S02]  /*0ff0*/  UIADD3 UR28, UP3, UPT, UR8, 0x80, URZ ;  /* 0x00000080081c7890 */ /* 0x000fe4000ff7e0ff */
[----:B------:R-:W-:Y:S01]  /*1000*/  USGXT.U32 UR18, UR4, 0xe ;  /* 0x0000000e0412789a */ /* 0x000fe20008000000 */
[----:B------:R-:W-:-:S02]  /*1010*/  UMOV UR7, URZ ;  /* 0x000000ff00077c82 */ /* 0x000fc40008000000 */
[----:B------:R-:W-:Y:S01]  /*1020*/  UMOV UR4, UR17 ;  /* 0x0000001100047c82 */ /* 0x000fe20008000000 */
[----:B------:R-:W-:Y:S02]  /*1030*/  UIADD3.X UR29, UPT, UPT, UR7, 0x40004040, URZ, UP3, !UPT ;  /* 0x40004040071d7890 */ /* 0x000fe40009ffe4ff */
[----:B------:R-:W-:Y:S02]  /*1040*/  UIADD3 UR36, UP3, UPT, UR18, 0x2, URZ ;  /* 0x0000000212247890 */ /* 0x000fe4000ff7e0ff */
[----:B------:R-:W-:Y:S02]  /*1050*/  UIADD3 UR38, UP4, UPT, UR18, 0x4, URZ ;  /* 0x0000000412267890 */ /* 0x000fe4000ff9e0ff */
[----:B------:R-:W-:Y:S02]  /*1060*/  UIADD3 UR40, UP5, UPT, UR18, 0x6, URZ ;  /* 0x0000000612287890 */ /* 0x000fe4000ffbe0ff */
[----:B------:R-:W-:Y:S02]  /*1070*/  UIADD3.X UR37, UPT, UPT, UR6, 0x40004040, URZ, UP3, !UPT ;  /* 0x4000404006257890 */ /* 0x000fe40009ffe4ff */
[----:B------:R-:W-:-:S02]  /*1080*/  UIADD3.X UR39, UPT, UPT, UR6, 0x40004040, URZ, UP4, !UPT ;  /* 0x4000404006277890 */ /* 0x000fc4000a7fe4ff */
[----:B------:R-:W-:Y:S02]  /*1090*/  UIADD3.64 UR24, UPT, UPT, UR28, 0x80, URZ ;  /* 0x000000801c187897 */ /* 0x000fe4000fffe0ff */
[----:B------:R-:W-:Y:S02]  /*10a0*/  UIADD3.X UR41, UPT, UPT, UR6, 0x40004040, URZ, UP5, !UPT ;  /* 0x4000404006297890 */ /* 0x000fe4000affe4ff */
[----:B------:R-:W-:Y:S01]  /*10b0*/  UIADD3.64 UR26, UPT, UPT, UR28, 0x100, URZ ;  /* 0x000001001c1a7897 */ /* 0x000fe2000fffe0ff */
[----:B------:R-:W-:Y:S01]  /*10c0*/  UMOV UR5, URZ ;  /* 0x000000ff00057c82 */ /* 0x000fe20008000000 */
[----:B------:R-:W-:Y:S01]  /*10d0*/  UMOV UR32, 0x0 ;  /* 0x0000000000207882 */ /* 0x000fe20000000000 */
[----:B------:R-:W-:Y:S01]  /*10e0*/  UMOV UR21, UR4 ;  /* 0x0000000400157c82 */ /* 0x000fe20008000000 */
[----:B------:R-:W-:Y:S01]  /*10f0*/  UMOV UR33, 0x4048010 ;  /* 0x0404801000217882 */ /* 0x000fe20000000000 */
[----:B------:R-:W-:Y:S01]  /*1100*/  UMOV UR9, 0x40004040 ;  /* 0x4000404000097882 */ /* 0x000fe20000000000 */
[----:B------:R-:W-:Y:S01]  /*1110*/  UMOV UR4, UR18 ;  /* 0x0000001200047c82 */ /* 0x000fe20008000000 */
[----:B------:R-:W-:Y:S01]  /*1120*/  UMOV UR5, 0x40004040 ;  /* 0x4000404000057882 */ /* 0x000fe20000000000 */
[----:B------:R-:W-:Y:S01]  /*1130*/  UMOV UR42, 0x0 ;  /* 0x00000000002a7882 */ /* 0x000fe20000000000 */
[----:B------:R-:W-:Y:S01]  /*1140*/  UMOV UR43, 0x4048010 ;  /* 0x04048010002b7882 */ /* 0x000fe20000000000 */
[----:B------:R-:W-:Y:S01]  /*1150*/  UMOV UR44, 0x0 ;  /* 0x00000000002c7882 */ /* 0x000fe20000000000 */
[----:B------:R-:W-:Y:S01]  /*1160*/  UMOV UR45, 0x4048010 ;  /* 0x04048010002d7882 */ /* 0x000fe20000000000 */
[----:B------:R0:W-:Y:S01]  /*1170*/  UTCHMMA gdesc[UR8], gdesc[UR4], tmem[UR13], tmem[UR32], idesc[UR33], !UPT ;  /* 0x00ff2004080075ea */ /* 0x0001e2000f80000d */
[----:B------:R-:W-:Y:S01]  /*1180*/  UMOV UR46, 0x0 ;  /* 0x00000000002e7882 */ /* 0x000fe20000000000 */
[----:B------:R-:W-:Y:S01]  /*1190*/  UMOV UR47, 0x4048010 ;  /* 0x04048010002f7882 */ /* 0x000fe20000000000 */
[----:B------:R0:W-:Y:S01]  /*11a0*/  UTCHMMA gdesc[UR28], gdesc[UR36], tmem[UR13], tmem[UR42], idesc[UR43], UPT ;  /* 0x00ff2a241c0075ea */ /* 0x0001e2000b80000d */
[----:B------:R0:W-:Y:S01]  /*11b0*/  UTCHMMA gdesc[UR24], gdesc[UR38], tmem[UR13], tmem[UR44], idesc[UR45], UPT ;  /* 0x00ff2c26180075ea */ /* 0x0001e2000b80000d */
[----:B------:R0:W-:Y:S01]  /*11c0*/  UTCHMMA gdesc[UR26], gdesc[UR40], tmem[UR13], tmem[UR46], idesc[UR47], UPT ;  /* 0x00ff2e281a0075ea */ /* 0x0001e2000b80000d */
[----:B------:R0:W-:Y:S01]  /*11d0*/  UTCBAR [UR21], URZ ;  /* 0x000000ff150073e9 */ /* 0x0001e200080000ff */
[----:B------:R-:W-:Y:S01]  /*11e0*/  NOP ;  /* 0x0000000000007918 */ /* 0x000fe20000000000 */
.L_x_6:
[----:B------:R-:W-:Y:S05]  /*11f0*/  BRA.U !UP2, `(.L_x_7) ;  /* 0x000000010a087547 */ /* 0x000fea000b800000 */
[----:B------:R-:W1:Y:S02]  /*1200*/  SYNCS.PHASECHK.TRANS64.TRYWAIT P0, [UR11+0x2800], RZ ;  /* 0x002800ffff0075a7 */ /* 0x000e64000800110b */
[----:B-1----:R-:W-:Y:S05]  /*1210*/  @!P0 BRA `(.L_x_8) ;  /* 0x0000002800008947 */ /* 0x002fea0003800000 */
.L_x_7:
[----:B------:R-:W-:Y:S01]  /*1220*/  BAR.SYNC.DEFER_BLOCKING 0x0 ;  /* 0x0000000000007b1d */ /* 0x000fe20000010000 */
[C---:B------:R-:W-:Y:S02]  /*1230*/  LOP3.LUT R12, R0.reuse, 0x1f, RZ, 0xc0, !PT ;  /* 0x0000001f000c7812 */ /* 0x040fe400078ec0ff */
[----:B------:R-:W-:Y:S02]  /*1240*/  LOP3.LUT R14, R0, 0xff, RZ, 0xc0, !PT ;  /* 0x000000ff000e7812 */ /* 0x000fe400078ec0ff */
[----:B------:R-:W-:Y:S01]  /*1250*/  ISETP.GE.U32.AND P4, PT, R12, 0x10, PT ;  /* 0x000000100c00780c */ /* 0x000fe20003f86070 */
[----:B0-----:R-:W0:Y:S01]  /*1260*/  LDCU UR8, c[0x0][0x3a8] ;  /* 0x00007500ff0877ac */ /* 0x001e220008000800 */
[C---:B------:R-:W-:Y:S01]  /*1270*/  ISETP.GE.U32.AND P5, PT, R14.reuse, 0x80, PT ;  /* 0x000000800e00780c */ /* 0x040fe20003fa6070 */
[----:B------:R-:W-:Y:S01]  /*1280*/  LDTM.16dp32bit_t0_t15.x4 R4, tmem[UR15] ;  /* 0x0000000f000479ee */ /* 0x000fe20008900000 */
[----:B------:R-:W0:Y:S01]  /*1290*/  LDTM.16dp32bit_t16_t31.x4 R4, tmem[UR15+0x4] ;  /* 0x0000040f000479ee */ /* 0x000e220008920000 */
[----:B------:R-:W-:Y:S01]  /*12a0*/  LEA R22, R14, UR11, 0x2 ;  /* 0x0000000b0e167c11 */ /* 0x000fe2000f8e10ff */
[----:B------:R-:W1:Y:S01]  /*12b0*/  LDCU.64 UR32, c[0x0][0x3d0] ;  /* 0x00007a00ff2077ac */ /* 0x000e620008000a00 */
[----:B------:R-:W2:Y:S01]  /*12c0*/  LDC.64 R26, c[0x0][0x390] ;  /* 0x0000e400ff1a7b82 */ /* 0x000ea20000000a00 */
[----:B------:R-:W-:-:S02]  /*12d0*/  PRMT R15, RZ, 0x7610, R15 ;  /* 0x00007610ff0f7816 */ /* 0x000fc4000000000f */
[----:B------:R-:W-:-:S05]  /*12e0*/  PRMT R17, RZ, 0x7610, R17 ;  /* 0x00007610ff117816 */ /* 0x000fca0000000011 */
[----:B------:R-:W3:Y:S01]  /*12f0*/  LDC R18, c[0x0][0x3d8] ;  /* 0x0000f600ff127b82 */ /* 0x000ee20000000800 */
[----:B------:R-:W4:Y:S01]  /*1300*/  @!P1 SYNCS.CCTL.IV [UR11+0x2800] ;  /* 0x00280000ff0099b1 */ /* 0x000f22000800000b */
[----:B------:R-:W-:Y:S01]  /*1310*/  NOP ;  /* 0x0000000000007918 */ /* 0x000fe20000000000 */
[----:B-1----:R-:W-:Y:S01]  /*1320*/  UIMAD UR4, UR10, UR32, URZ ;  /* 0x000000200a0472a4 */ /* 0x002fe2000f8e02ff */
[----:B0-----:R-:W-:Y:S01]  /*1330*/  FMUL R8, R4, UR8 ;  /* 0x0000000804087c20 */ /* 0x001fe20008400000 */
[----:B------:R-:W-:Y:S01]  /*1340*/  FMUL R9, R5, UR8 ;  /* 0x0000000805097c20 */ /* 0x000fe20008400000 */
[----:B------:R-:W-:Y:S01]  /*1350*/  FMUL R10, R6, UR8 ;  /* 0x00000008060a7c20 */ /* 0x000fe20008400000 */
[----:B------:R-:W-:Y:S01]  /*1360*/  FMUL R11, R7, UR8 ;  /* 0x00000008070b7c20 */ /* 0x000fe20008400000 */
[----:B------:R-:W-:Y:S02]  /*1370*/  USHF.L.U32 UR7, UR4, 0x1, URZ ;  /* 0x0000000104077899 */ /* 0x000fe400080006ff */
[----:B------:R-:W-:Y:S01]  /*1380*/  UIMAD.WIDE UR4, UR4, 0x2, URZ ;  /* 0x00000002040478a5 */ /* 0x000fe2000f8e02ff */
[----:B------:R-:W-:-:S02]  /*1390*/  FMNMX3 R8, R8, R9, R10, !PT ;  /* 0x0000000908087276 */ /* 0x000fc4000780000a */
[C---:B------:R-:W-:Y:S02]  /*13a0*/  LOP3.LUT R9, R0.reuse, 0x60, RZ, 0xc0, !PT ;  /* 0x0000006000097812 */ /* 0x040fe400078ec0ff */
[----:B------:R-:W-:Y:S02]  /*13b0*/  FMNMX R11, R11, R8, !PT ;  /* 0x000000080b0b7209 */ /* 0x000fe40007800000 */
[----:B------:R-:W-:-:S03]  /*13c0*/  LOP3.LUT R8, R0, 0xf, RZ, 0xc0, !PT ;  /* 0x0000000f00087812 */ /* 0x000fc600078ec0ff */
[----:B------:R-:W0:Y:S02]  /*13d0*/  SHFL.BFLY PT, R10, R11, 0x10, 0x1f ;  /* 0x0e001f000b0a7f89 */ /* 0x000e2400000e0000 */
[C---:B------:R-:W-:Y:S02]  /*13e0*/  IMAD R21, R8.reuse, 0x2, R9 ;  /* 0x0000000208157824 */ /* 0x040fe400078e0209 */
[----:B------:R-:W-:-:S03]  /*13f0*/  IMAD R8, R8, UR33, RZ ;  /* 0x0000002108087c24 */ /* 0x000fc6000f8e02ff */
[----:B------:R-:W-:Y:S01]  /*1400*/  LEA.HI R23, R14, R21, RZ, 0x19 ;  /* 0x000000150e177211 */ /* 0x000fe200078fc8ff */
[C---:B------:R-:W-:Y:S01]  /*1410*/  IMAD.SHL.U32 R9, R8.reuse, 0x2, RZ ;  /* 0x0000000208097824 */ /* 0x040fe200078e00ff */
[----:B------:R-:W-:Y:S01]  /*1420*/  LEA R21, R21, UR11, 0x2 ;  /* 0x0000000b15157c11 */ /* 0x000fe2000f8e10ff */
[----:B------:R-:W-:Y:S01]  /*1430*/  IMAD.HI R8, R8, 0x2, RZ ;  /* 0x0000000208087827 */ /* 0x000fe200078e02ff */
[----:B------:R-:W-:Y:S02]  /*1440*/  LEA R23, R23, UR11, 0x2 ;  /* 0x0000000b17177c11 */ /* 0x000fe4000f8e10ff */
[----:B--2---:R-:W-:-:S04]  /*1450*/  IADD3 R26, P0, P6, R9, UR7, R26 ;  /* 0x00000007091a7c10 */ /* 0x004fc8000fe1e01a */
[----:B------:R-:W-:Y:S02]  /*1460*/  IADD3.X R8, PT, PT, R8, UR5, R27, P0, P6 ;  /* 0x0000000508087c10 */ /* 0x000fe400087ec41b */
[----:B------:R-:W-:-:S04]  /*1470*/  LOP3.LUT P0, RZ, R0, 0x1, RZ, 0xc0, !PT ;  /* 0x0000000100ff7812 */ /* 0x000fc8000780c0ff */
[----:B------:R-:W-:Y:S02]  /*1480*/  ISETP.LT.U32.AND P0, PT, R14, 0x80, !P0 ;  /* 0x000000800e00780c */ /* 0x000fe40004701070 */
[----:B0-----:R-:W-:-:S05]  /*1490*/  FMNMX R10, R11, R10, !PT ;  /* 0x0000000a0b0a7209 */ /* 0x001fca0007800000 */
[----:B----4-:R-:W-:Y:S01]  /*14a0*/  @!P4 STS [R23+0x2000], R10 ;  /* 0x0020000a1700c388 */ /* 0x010fe20000000800 */
[----:B------:R-:W-:Y:S06]  /*14b0*/  BAR.SYNC.DEFER_BLOCKING 0x0 ;  /* 0x0000000000007b1d */ /* 0x000fec0000010000 */
[----:B------:R-:W0:Y:S04]  /*14c0*/  @!P5 LDS R11, [R22+0x2000] ;  /* 0x00200000160bd984 */ /* 0x000e280000000800 */
[----:B0-----:R-:W0:Y:S02]  /*14d0*/  SHFL.BFLY PT, R12, R11, 0x1, 0x1f ;  /* 0x0c201f000b0c7f89 */ /* 0x001e2400000e0000 */
[----:B0-----:R-:W-:-:S05]  /*14e0*/  FMNMX R9, R11, R12, !PT ;  /* 0x0000000c0b097209 */ /* 0x001fca0007800000 */
[----:B------:R-:W-:Y:S01]  /*14f0*/  @P0 STS [R22+0x2000], R9 ;  /* 0x0020000916000388 */ /* 0x000fe20000000800 */
[----:B------:R-:W-:Y:S06]  /*1500*/  BAR.SYNC.DEFER_BLOCKING 0x0 ;  /* 0x0000000000007b1d */ /* 0x000fec0000010000 */
[----:B------:R-:W0:Y:S02]  /*1510*/  LDS R28, [R21+0x2000] ;  /* 0x00200000151c7984 */ /* 0x000e240000000800 */
[----:B0-----:R-:W-:-:S05]  /*1520*/  FMNMX R28, R28, -INF , !PT ;  /* 0xff8000001c1c7809 */ /* 0x001fca0007800000 */
[--C-:B------:R-:W-:Y:S01]  /*1530*/  FFMA R4, R4, UR8, -R28.reuse ;  /* 0x0000000804047c23 */ /* 0x100fe2000800081c */
[--C-:B------:R-:W-:Y:S01]  /*1540*/  FFMA R5, R5, UR8, -R28.reuse ;  /* 0x0000000805057c23 */ /* 0x100fe2000800081c */
[--C-:B------:R-:W-:Y:S01]  /*1550*/  FFMA R6, R6, UR8, -R28.reuse ;  /* 0x0000000806067c23 */ /* 0x100fe2000800081c */
[----:B------:R-:W-:Y:S01]  /*1560*/  FFMA R7, R7, UR8, -R28 ;  /* 0x0000000807077c23 */ /* 0x000fe2000800081c */
[----:B------:R-:W-:Y:S01]  /*1570*/  FMUL R4, R4, 1.4426950216293334961 ;  /* 0x3fb8aa3b04047820 */ /* 0x000fe20000400000 */
[----:B------:R-:W-:Y:S01]  /*1580*/  FMUL R5, R5, 1.4426950216293334961 ;  /* 0x3fb8aa3b05057820 */ /* 0x000fe20000400000 */
[----:B------:R-:W-:Y:S01]  /*1590*/  FMUL R6, R6, 1.4426950216293334961 ;  /* 0x3fb8aa3b06067820 */ /* 0x000fe20000400000 */
[----:B------:R-:W-:-:S03]  /*15a0*/  FMUL R7, R7, 1.4426950216293334961 ;  /* 0x3fb8aa3b07077820 */ /* 0x000fc60000400000 */
[----:B------:R-:W-:Y:S08]  /*15b0*/  MUFU.EX2 R4, R4 ;  /* 0x0000000400047308 */ /* 0x000ff00000000800 */
[----:B------:R-:W0:Y:S08]  /*15c0*/  MUFU.EX2 R5, R5 ;  /* 0x0000000500057308 */ /* 0x000e300000000800 */
[----:B------:R1:W2:Y:S08]  /*15d0*/  MUFU.EX2 R10, R6 ;  /* 0x00000006000a7308 */ /* 0x0002b00000000800 */
[----:B------:R3:W4:Y:S01]  /*15e0*/  MUFU.EX2 R11, R7 ;  /* 0x00000007000b7308 */ /* 0x0007220000000800 */
[----:B0-----:R-:W-:Y:S01]  /*15f0*/  FADD R9, R4, R5 ;  /* 0x0000000504097221 */ /* 0x001fe20000000000 */
[----:B-1----:R-:W-:-:S04]  /*1600*/  SHF.R.U32.HI R6, RZ, 0x4, R0 ;  /* 0x00000004ff067819 */ /* 0x002fc80000011600 */
[----:B------:R-:W-:Y:S01]  /*1610*/  SGXT.U32 R6, R6, 0x4 ;  /* 0x000000040606781a */ /* 0x000fe20000000000 */
[----:B--2---:R-:W-:-:S04]  /*1620*/  FADD R12, R10, R9 ;  /* 0x000000090a0c7221 */ /* 0x004fc80000000000 */
[----:B---3--:R-:W-:Y:S01]  /*1630*/  IMAD R7, R6, R18, RZ ;  /* 0x0000001206077224 */ /* 0x008fe200078e02ff */
[----:B------:R-:W-:Y:S04]  /*1640*/  BAR.SYNC.DEFER_BLOCKING 0x0 ;  /* 0x0000000000007b1d */ /* 0x000fe80000010000 */
[----:B------:R-:W-:Y:S01]  /*1650*/  LEA R50, P6, R7, R26, 0x1 ;  /* 0x0000001a07327211 */ /* 0x000fe200078c08ff */
[----:B----4-:R-:W-:-:S03]  /*1660*/  FADD R12, R11, R12 ;  /* 0x0000000c0b0c7221 */ /* 0x010fc60000000000 */
[----:B------:R-:W-:Y:S02]  /*1670*/  LEA.HI.X.SX32 R51, R7, R8, 0x1, P6 ;  /* 0x0000000807337211 */ /* 0x000fe400030f0eff */
[----:B------:R-:W0:Y:S02]  /*1680*/  SHFL.BFLY PT, R9, R12, 0x10, 0x1f ;  /* 0x0e001f000c097f89 */ /* 0x000e2400000e0000 */
[----:B0-----:R-:W-:Y:S01]  /*1690*/  FADD R14, R12, R9 ;  /* 0x000000090c0e7221 */ /* 0x001fe20000000000 */
[----:B------:R-:W-:-:S04]  /*16a0*/  IMAD R9, R18, 0x10, R7 ;  /* 0x0000001012097824 */ /* 0x000fc800078e0207 */
[----:B------:R-:W-:Y:S01]  /*16b0*/  @!P4 STS [R23+0x2000], R14 ;  /* 0x0020000e1700c388 */ /* 0x000fe20000000800 */
[----:B------:R-:W-:Y:S01]  /*16c0*/  BAR.SYNC.DEFER_BLOCKING 0x0 ;  /* 0x0000000000007b1d */ /* 0x000fe20000010000 */
[----:B------:R-:W-:Y:S01]  /*16d0*/  LEA R32, P6, R9, R26, 0x1 ;  /* 0x0000001a09207211 */ /* 0x000fe200078c08ff */
[----:B------:R-:W-:-:S03]  /*16e0*/  IMAD R7, R18, 0x10, R9 ;  /* 0x0000001012077824 */ /* 0x000fc600078e0209 */
[----:B------:R-:W-:Y:S02]  /*16f0*/  LEA.HI.X.SX32 R33, R9, R8, 0x1, P6 ;  /* 0x0000000809217211 */ /* 0x000fe400030f0eff */
[C---:B------:R-:W-:Y:S02]  /*1700*/  LEA R30, P6, R7.reuse, R26, 0x1 ;  /* 0x0000001a071e7211 */ /* 0x040fe400078c08ff */
[----:B------:R-:W-:Y:S02]  /*1710*/  LEA R9, R18, R7, 0x4 ;  /* 0x0000000712097211 */ /* 0x000fe400078e20ff */
[----:B------:R-:W-:Y:S02]  /*1720*/  LEA.HI.X.SX32 R31, R7, R8, 0x1, P6 ;  /* 0x00000008071f7211 */ /* 0x000fe400030f0eff */
[----:B------:R-:W-:Y:S02]  /*1730*/  LEA R26, P6, R9, R26, 0x1 ;  /* 0x0000001a091a7211 */ /* 0x000fe400078c08ff */
[----:B------:R-:W-:-:S02]  /*1740*/  PRMT R7, RZ, 0x7610, R7 ;  /* 0x00007610ff077816 */ /* 0x000fc40000000007 */
[----:B------:R-:W-:Y:S02]  /*1750*/  LEA.HI.X.SX32 R27, R9, R8, 0x1, P6 ;  /* 0x00000008091b7211 */ /* 0x000fe400030f0eff */
[----:B------:R-:W-:Y:S01]  /*1760*/  PRMT R9, RZ, 0x7610, R9 ;  /* 0x00007610ff097816 */ /* 0x000fe20000000009 */
[----:B------:R-:W0:Y:S04]  /*1770*/  @!P5 LDS R13, [R22+0x2000] ;  /* 0x00200000160dd984 */ /* 0x000e280000000800 */
[----:B0-----:R-:W0:Y:S02]  /*1780*/  SHFL.BFLY PT, R16, R13, 0x1, 0x1f ;  /* 0x0c201f000d107f89 */ /* 0x001e2400000e0000 */
[----:B0-----:R-:W-:-:S05]  /*1790*/  FADD R13, R13, R16 ;  /* 0x000000100d0d7221 */ /* 0x001fca0000000000 */
[----:B------:R0:W-:Y:S01]  /*17a0*/  @P0 STS [R22+0x2000], R13 ;  /* 0x0020000d16000388 */ /* 0x0001e20000000800 */
[----:B------:R-:W-:Y:S06]  /*17b0*/  BAR.SYNC.DEFER_BLOCKING 0x0 ;  /* 0x0000000000007b1d */ /* 0x000fec0000010000 */
[----:B------:R-:W2:Y:S04]  /*17c0*/  @P3 LDG.E.U16 R7, desc[UR30][R50.64] ;  /* 0x0000001e32073981 */ /* 0x000ea8000c1e1500 */
[----:B------:R-:W3:Y:S04]  /*17d0*/  @P3 LDG.E.U16 R9, desc[UR30][R32.64] ;  /* 0x0000001e20093981 */ /* 0x000ee8000c1e1500 */
[----:B------:R-:W4:Y:S04]  /*17e0*/  @P3 LDG.E.U16 R15, desc[UR30][R30.64] ;  /* 0x0000001e1e0f3981 */ /* 0x000f28000c1e1500 */
[----:B------:R-:W5:Y:S01]  /*17f0*/  @P3 LDG.E.U16 R17, desc[UR30][R26.64] ;  /* 0x0000001e1a113981 */ /* 0x000f62000c1e1500 */
[----:B------:R-:W-:Y:S01]  /*1800*/  SHF.R.S32.HI R6, RZ, 0x6, R0 ;  /* 0x00000006ff067819 */ /* 0x000fe20000011400 */
[----:B------:R-:W-:Y:S01]  /*1810*/  UIADD3 UR44, UPT, UPT, UR35, 0x40, URZ ;  /* 0x00000040232c7890 */ /* 0x000fe2000fffe0ff */
[----:B------:R-:W-:Y:S01]  /*1820*/  F2FP.F16.F32.PACK_AB R4, R5, R4 ;  /* 0x000000040504723e */ /* 0x000fe200000000ff */
[----:B------:R1:W1:Y:S01]  /*1830*/  LDS R36, [R21+0x2000] ;  /* 0x0020000015247984 */ /* 0x0002620000000800 */
[----:B------:R-:W-:Y:S01]  /*1840*/  SGXT R6, R6, 0x1 ;  /* 0x000000010606781a */ /* 0x000fe20000000200 */
[----:B------:R-:W-:Y:S01]  /*1850*/  UIADD3 UR7, UPT, UPT, UR19, -0x10, URZ ;  /* 0xfffffff013077890 */ /* 0x000fe2000fffe0ff */
[----:B------:R-:W-:Y:S01]  /*1860*/  F2FP.F16.F32.PACK_AB R5, R11, R10 ;  /* 0x0000000a0b05723e */ /* 0x000fe200000000ff */
[----:B------:R-:W-:Y:S01]  /*1870*/  UIADD3 UR20, UPT, UPT, UR20, UR16, UR44 ;  /* 0x0000001014147290 */ /* 0x000fe2000fffe02c */
[----:B0-----:R-:W-:Y:S01]  /*1880*/  LOP3.LUT R13, R6, 0x90, RZ, 0xc0, !PT ;  /* 0x00000090060d7812 */ /* 0x001fe200078ec0ff */
[----:B------:R-:W-:-:S03]  /*1890*/  FADD R6, -R28, -INF ;  /* 0xff8000001c067421 */ /* 0x000fc60000000100 */
[----:B------:R-:W-:Y:S01]  /*18a0*/  LOP3.LUT R20, R13, 0x17e, R20, 0x78, !PT ;  /* 0x0000017e0d147812 */ /* 0x000fe200078e7814 */
[----:B------:R-:W-:Y:S01]  /*18b0*/  BAR.SYNC.DEFER_BLOCKING 0x0 ;  /* 0x0000000000007b1d */ /* 0x000fe20000010000 */
[----:B------:R-:W-:-:S05]  /*18c0*/  FMUL R37, R6, 1.4426950216293334961 ;  /* 0x3fb8aa3b06257820 */ /* 0x000fca0000400000 */
[----:B--2---:R0:W-:Y:S04]  /*18d0*/  STS.U16 [R20+UR11+0x2000], R7 ;  /* 0x0020000714007988 */ /* 0x0041e8000800040b */
[----:B---3--:R0:W-:Y:S04]  /*18e0*/  STS.U16 [R20+UR11+0x2200], R9 ;  /* 0x0022000914007988 */ /* 0x0081e8000800040b */
[----:B----4-:R0:W-:Y:S04]  /*18f0*/  STS.U16 [R20+UR11+0x2400], R15 ;  /* 0x0024000f14007988 */ /* 0x0101e8000800040b */
[----:B-----5:R0:W-:Y:S01]  /*1900*/  STS.U16 [R20+UR11+0x2600], R17 ;  /* 0x0026001114007988 */ /* 0x0201e2000800040b */
[----:B-1----:R-:W-:Y:S05]  /*1910*/  BRA.U !UP2, `(.L_x_9) ;  /* 0x000000010a087547 */ /* 0x002fea000b800000 */
[----:B------:R1:W-:Y:S01]  /*1920*/  STTM.16dp32bit_t0_t15.x2 tmem[UR20], R4 ;  /* 0x00000004000079ed */ /* 0x0003e20008880014 */
[----:B------:R1:W-:Y:S02]  /*1930*/  STTM.16dp32bit_t16_t31.x2 tmem[UR20+0x2], R4 ;  /* 0x00000204000079ed */ /* 0x0003e400088a0014 */
.L_x_9:
[----:B------:R-:W2:Y:S02]  /*1940*/  FENCE.VIEW.ASYNC.T ;  /* 0x00000000000073c6 */ /* 0x000ea40000000200 */
[----:B--2---:R-:W-:Y:S06]  /*1950*/  BAR.SYNC.DEFER_BLOCKING 0x0 ;  /* 0x0000000000007b1d */ /* 0x004fec0000010000 */
[----:B------:R-:W2:Y:S01]  /*1960*/  MUFU.EX2 R37, R37 ;  /* 0x0000002500257308 */ /* 0x000ea20000000800 */
[----:B01----:R-:W0:Y:S01]  /*1970*/  LDTM.16dp32bit_t0_t15.x16 R4, tmem[UR12] ;  /* 0x0000000c000479ee */ /* 0x003e220008a00000 */
[----:B------:R-:W1:Y:S01]  /*1980*/  LDTM.16dp32bit_t16_t31.x16 R4, tmem[UR12+0x10] ;  /* 0x0000100c000479ee */ /* 0x000e620008a20000 */
[----:B------:R-:W-:Y:S01]  /*1990*/  NOP ;  /* 0x0000000000007918 */ /* 0x000fe20000000000 */
[----:B------:R-:W-:Y:S05]  /*19a0*/  BRA.U !UP2, `(.L_x_10) ;  /* 0x000000010a487547 */ /* 0x000fea000b800000 */
[C---:B012---:R-:W-:Y:S01]  /*19b0*/  FMUL R4, R37.reuse, R4 ;  /* 0x0000000425047220 */ /* 0x047fe20000400000 */
[C---:B------:R-:W-:Y:S01]  /*19c0*/  FMUL R5, R37.reuse, R5 ;  /* 0x0000000525057220 */ /* 0x040fe20000400000 */
        /* <DEDUP_REMOVED lines=13> */
[----:B------:R-:W-:-:S04]  /*1aa0*/  FMUL R19, R37, R19 ;  /* 0x0000001325137220 */ /* 0x000fc80000400000 */
[----:B------:R3:W-:Y:S01]  /*1ab0*/  STTM.16dp32bit_t0_t15.x16 tmem[UR12], R4 ;  /* 0x00000004000079ed */ /* 0x0007e20008a0000c */
[----:B------:R3:W-:Y:S02]  /*1ac0*/  STTM.16dp32bit_t16_t31.x16 tmem[UR12+0x10], R4 ;  /* 0x00001004000079ed */ /* 0x0007e40008a2000c */
.L_x_10:
[----:B-1----:R-:W1:Y:S02]  /*1ad0*/  FENCE.VIEW.ASYNC.T ;  /* 0x00000000000073c6 */ /* 0x002e640000000200 */
[----:B-1----:R-:W-:Y:S01]  /*1ae0*/  BAR.SYNC.DEFER_BLOCKING 0x0 ;  /* 0x0000000000007b1d */ /* 0x002fe20000010000 */
[----:B--2---:R-:W-:Y:S01]  /*1af0*/  FADD R36, R37, R36 ;  /* 0x0000002425247221 */ /* 0x004fe20000000000 */
[----:B------:R-:W-:-:S04]  /*1b00*/  UISETP.GE.AND UP2, UPT, UR7, 0x1, UPT ;  /* 0x000000010700788c */ /* 0x000fc8000bf46270 */
[----:B------:R1:W-:Y:S06]  /*1b10*/  MEMBAR.ALL.CTA ;  /* 0x0000000000007992 */ /* 0x0003ec0000008000 */
[----:B-1----:R-:W1:Y:S02]  /*1b20*/  FENCE.VIEW.ASYNC.S ;  /* 0x00000000000073c6 */ /* 0x002e640000000000 */
[----:B-1----:R-:W-:Y:S06]  /*1b30*/  BAR.SYNC.DEFER_BLOCKING 0x0 ;  /* 0x0000000000007b1d */ /* 0x002fec0000010000 */
[----:B------:R-:W-:Y:S05]  /*1b40*/  BRA.U !UP1, `(.L_x_11) ;  /* 0x0000000109287547 */ /* 0x000fea000b800000 */
[----:B------:R-:W-:Y:S01]  /*1b50*/  ULOP3.LUT UR9, UR6, 0xc0004010, URZ, 0xfc, !UPT ;  /* 0xc000401006097892 */ /* 0x000fe2000f8efcff */
[----:B------:R-:W-:Y:S01]  /*1b60*/  UMOV UR4, UR14 ;  /* 0x0000000e00047c82 */ /* 0x000fe20008000000 */
[----:B------:R-:W-:Y:S01]  /*1b70*/  UMOV UR5, URZ ;  /* 0x000000ff00057c82 */ /* 0x000fe20008000000 */
[----:B------:R-:W-:Y:S01]  /*1b80*/  UMOV UR24, 0x0 ;  /* 0x0000000000187882 */ /* 0x000fe20000000000 */
[----:B------:R-:W-:Y:S01]  /*1b90*/  UMOV UR25, 0x4100010 ;  /* 0x0410001000197882 */ /* 0x000fe20000000000 */
[----:B------:R-:W-:Y:S01]  /*1ba0*/  UMOV UR8, UR18 ;  /* 0x0000001200087c82 */ /* 0x000fe20008000000 */
[----:B------:R-:W-:-:S03]  /*1bb0*/  UMOV UR4, UR4 ;  /* 0x0000000400047c82 */ /* 0x000fc60008000000 */
[----:B------:R1:W-:Y:S01]  /*1bc0*/  UTCHMMA tmem[UR44], gdesc[UR8], tmem[UR35], tmem[UR24], idesc[UR25], UPT ;  /* 0x00ff18082c0079ea */ /* 0x0003e2000b800023 */
[----:B------:R1:W-:Y:S01]  /*1bd0*/  UTCBAR [UR4], URZ ;  /* 0x000000ff040073e9 */ /* 0x0003e200080000ff */
[----:B------:R-:W-:Y:S01]  /*1be0*/  NOP ;  /* 0x0000000000007918 */ /* 0x000fe20000000000 */
.L_x_11:
[----:B------:R-:W-:Y:S01]  /*1bf0*/  FSEL R28, R28, -INF , P3 ;  /* 0xff8000001c1c7808 */ /* 0x000fe20001800000 */
[----:B-1----:R-:W-:Y:S01]  /*1c00*/  UMOV UR4, URZ ;  /* 0x000000ff00047c82 */ /* 0x002fe20008000000 */
[----:B------:R-:W-:Y:S01]  /*1c10*/  FSEL R36, R36, 1, P3 ;  /* 0x3f80000024247808 */ /* 0x000fe20001800000 */
[----:B------:R-:W-:Y:S06]  /*1c20*/  BRA.U !UP2, `(.L_x_12) ;  /* 0x0000000d0a1c7547 */ /* 0x000fec000b800000 */
[----:B------:R-:W-:Y:S01]  /*1c30*/  USHF.R.U32.HI UR24, URZ, 0x4, UR11 ;  /* 0x00000004ff187899 */ /* 0x000fe2000801160b */
[----:B------:R-:W-:Y:S01]  /*1c40*/  IMAD.SHL.U32 R29, R29, 0x10, RZ ;  /* 0x000000101d1d7824 */ /* 0x000fe200078e00ff */
[----:B------:R-:W-:Y:S01]  /*1c50*/  USHF.R.U32.HI UR21, URZ, 0x4, UR17 ;  /* 0x00000004ff157899 */ /* 0x000fe20008011611 */
[----:B0--3--:R-:W-:Y:S01]  /*1c60*/  IMAD.MOV.U32 R13, RZ, RZ, R28 ;  /* 0x000000ffff0d7224 */ /* 0x009fe200078e001c */
[----:B------:R-:W-:Y:S01]  /*1c70*/  USGXT.U32 UR24, UR24, 0xe ;  /* 0x0000000e1818789a */ /* 0x000fe20008000000 */
[----:B------:R-:W-:Y:S01]  /*1c80*/  IMAD.MOV.U32 R8, RZ, RZ, RZ ;  /* 0x000000ffff087224 */ /* 0x000fe200078e00ff */
[----:B------:R-:W-:Y:S01]  /*1c90*/  USGXT.U32 UR21, UR21, 0xe ;  /* 0x0000000e1515789a */ /* 0x000fe20008000000 */
[----:B------:R-:W-:Y:S01]  /*1ca0*/  IMAD.MOV.U32 R37, RZ, RZ, R29 ;  /* 0x000000ffff257224 */ /* 0x000fe200078e001d */
[----:B------:R-:W-:Y:S02]  /*1cb0*/  UIADD3 UR6, UPT, UPT, UR11, 0x3000, URZ ;  /* 0x000030000b067890 */ /* 0x000fe4000fffe0ff */
[----:B------:R-:W-:-:S02]  /*1cc0*/  USHF.L.U32 UR33, UR33, 0x4, URZ ;  /* 0x0000000421217899 */ /* 0x000fc400080006ff */
[----:B------:R-:W-:Y:S02]  /*1cd0*/  UIADD3 UR18, UP3, UPT, UR24, 0x80, URZ ;  /* 0x0000008018127890 */ /* 0x000fe4000ff7e0ff */
[----:B------:R-:W-:Y:S01]  /*1ce0*/  UIADD3 UR16, UP2, UPT, UR21, 0x2, URZ ;  /* 0x0000000215107890 */ /* 0x000fe2000ff5e0ff */
[----:B------:R-:W-:Y:S01]  /*1cf0*/  UMOV UR5, URZ ;  /* 0x000000ff00057c82 */ /* 0x000fe20008000000 */
[----:B------:R-:W-:Y:S01]  /*1d00*/  UMOV UR4, URZ ;  /* 0x000000ff00047c82 */ /* 0x000fe20008000000 */
[----:B------:R-:W-:Y:S01]  /*1d10*/  USHF.R.U32.HI UR6, URZ, 0x4, UR6 ;  /* 0x00000004ff067899 */ /* 0x000fe20008011606 */
[----:B------:R-:W-:Y:S01]  /*1d20*/  IMAD.U32 R39, RZ, RZ, UR33 ;  /* 0x00000021ff277e24 */ /* 0x000fe2000f8e00ff */
[----:B------:R-:W-:Y:S02]  /*1d30*/  UIADD3.X UR19, UPT, UPT, UR5, 0x40004040, URZ, UP3, !UPT ;  /* 0x4000404005137890 */ /* 0x000fe40009ffe4ff */
[----:B------:R-:W-:Y:S02]  /*1d40*/  UIADD3.X UR17, UPT, UPT, UR4, 0x40004040, URZ, UP2, !UPT ;  /* 0x4000404004117890 */ /* 0x000fe400097fe4ff */
[----:B------:R-:W-:-:S02]  /*1d50*/  UIADD3 UR38, UP2, UPT, UR18, 0x80, URZ ;  /* 0x0000008012267890 */ /* 0x000fc4000ff5e0ff */
[----:B------:R-:W-:Y:S02]  /*1d60*/  UIADD3 UR36, UP3, UPT, UR18, 0x100, URZ ;  /* 0x0000010012247890 */ /* 0x000fe4000ff7e0ff */
[----:B------:R-:W-:Y:S02]  /*1d70*/  USGXT.U32 UR32, UR6, 0xe ;  /* 0x0000000e0620789a */ /* 0x000fe40008000000 */
[----:B------:R-:W-:Y:S01]  /*1d80*/  UISETP.NE.U32.AND UP1, UPT, UR22, URZ, UPT ;  /* 0x000000ff1600728c */ /* 0x000fe2000bf25070 */
[----:B------:R-:W0:Y:S01]  /*1d90*/  LDCU UR45, c[0x0][0x3a8] ;  /* 0x00007500ff2d77ac */ /* 0x000e220008000800 */
[----:B------:R-:W-:Y:S02]  /*1da0*/  UIADD3.X UR39, UPT, UPT, UR19, URZ, URZ, UP2, !UPT ;  /* 0x000000ff13277290 */ /* 0x000fe400097fe4ff */
[----:B------:R-:W-:Y:S02]  /*1db0*/  UIADD3.X UR37, UPT, UPT, UR19, URZ, URZ, UP3, !UPT ;  /* 0x000000ff13257290 */ /* 0x000fe40009ffe4ff */
[----:B------:R-:W-:-:S02]  /*1dc0*/  UIADD3.64 UR40, UPT, UPT, UR16, 0x2, URZ ;  /* 0x0000000210287897 */ /* 0x000fc4000fffe0ff */
[----:B------:R-:W-:Y:S01]  /*1dd0*/  UIADD3.64 UR42, UPT, UPT, UR16, 0x4, URZ ;  /* 0x00000004102a7897 */ /* 0x000fe2000fffe0ff */
[----:B------:R-:W-:Y:S01]  /*1de0*/  UMOV UR34, 0x1 ;  /* 0x0000000100227882 */ /* 0x000fe20000000000 */
[----:B------:R-:W-:-:S10]  /*1df0*/  UMOV UR6, URZ ;  /* 0x000000ff00067c82 */ /* 0x000fd40008000000 */
.L_x_17:
[----:B------:R-:W-:-:S04]  /*1e00*/  IMAD.WIDE R10, R37, 0x2, R48 ;  /* 0x00000002250a7825 */ /* 0x000fc800078e0230 */
[C---:B------:R-:W-:Y:S02]  /*1e10*/  IMAD.WIDE R14, R37.reuse, 0x2, R42 ;  /* 0x00000002250e7825 */ /* 0x040fe400078e022a */
[----:B------:R-:W2:Y:S02]  /*1e20*/  LDG.E.U16 R10, desc[UR30][R10.64] ;  /* 0x0000001e0a0a7981 */ /* 0x000ea4000c1e1500 */
[C---:B------:R-:W-:Y:S02]  /*1e30*/  IMAD.WIDE R6, R37.reuse, 0x2, R46 ;  /* 0x0000000225067825 */ /* 0x040fe400078e022e */
[----:B------:R-:W3:Y:S02]  /*1e40*/  LDG.E.U16 R14, desc[UR30][R14.64] ;  /* 0x0000001e0e0e7981 */ /* 0x000ee4000c1e1500 */
[----:B------:R-:W-:Y:S02]  /*1e50*/  IMAD.WIDE R4, R37, 0x2, R34 ;  /* 0x0000000225047825 */ /* 0x000fe400078e0222 */
[----:B------:R-:W4:Y:S04]  /*1e60*/  LDG.E.U16 R7, desc[UR30][R6.64] ;  /* 0x0000001e06077981 */ /* 0x000f28000c1e1500 */
[----:B------:R-:W5:Y:S01]  /*1e70*/  LDG.E.U16 R5, desc[UR30][R4.64] ;  /* 0x0000001e04057981 */ /* 0x000f62000c1e1500 */
[----:B-1----:R-:W-:-:S02]  /*1e80*/  UMOV UR8, 0x1 ;  /* 0x0000000100087882 */ /* 0x002fc40000000000 */
[----:B------:R-:W-:-:S04]  /*1e90*/  @!UP0 UIADD3 UR8, UPT, UPT, -UR8, 0x100000, URZ ;  /* 0x0010000008088890 */ /* 0x000fc8000fffe1ff */
[----:B------:R-:W-:Y:S02]  /*1ea0*/  @!UP0 USHF.L.U32 UR9, UR8, 0xb, URZ ;  /* 0x0000000b08098899 */ /* 0x000fe400080006ff */
[----:B------:R-:W-:Y:S01]  /*1eb0*/  @!UP0 USHF.L.U32 UR8, UR8, 0x1, URZ ;  /* 0x0000000108088899 */ /* 0x000fe200080006ff */
[----:B------:R-:W-:Y:S01]  /*1ec0*/  VOTEU.ALL UP2, P1 ;  /* 0x0000000000ff7886 */ /* 0x000fe20000840000 */
[----:B--2---:R1:W-:Y:S04]  /*1ed0*/  STS.U16 [R25+UR11+0x2800], R10 ;  /* 0x0028000a19007988 */ /* 0x0043e8000800040b */
[----:B---3--:R1:W-:Y:S04]  /*1ee0*/  STS.U16 [R25+UR11+0x2c00], R14 ;  /* 0x002c000e19007988 */ /* 0x0083e8000800040b */
[----:B----4-:R1:W-:Y:S04]  /*1ef0*/  STS.U16 [R24+UR11+0x2a00], R7 ;  /* 0x002a000718007988 */ /* 0x0103e8000800040b */
[----:B-----5:R1:W-:Y:S01]  /*1f00*/  STS.U16 [R24+UR11+0x2e00], R5 ;  /* 0x002e000518007988 */ /* 0x0203e2000800040b */
[----:B------:R2:W-:Y:S06]  /*1f10*/  MEMBAR.ALL.CTA ;  /* 0x0000000000007992 */ /* 0x0005ec0000008000 */
[----:B--2---:R-:W-:Y:S04]  /*1f20*/  FENCE.VIEW.ASYNC.S ;  /* 0x00000000000073c6 */ /* 0x004fe80000000000 */
[----:B------:R-:W2:Y:S02]  /*1f30*/  FENCE.VIEW.ASYNC.S ;  /* 0x00000000000073c6 */ /* 0x000ea40000000000 */
[----:B--2---:R1:W2:Y:S02]  /*1f40*/  @!UP2 SYNCS.EXCH.64 URZ, [UR11+0x3810], UR8 ;  /* 0x003810080bffa5b2 */ /* 0x0042a40008000100 */
[----:B--2---:R-:W-:Y:S06]  /*1f50*/  BAR.SYNC.DEFER_BLOCKING 0x0 ;  /* 0x0000000000007b1d */ /* 0x004fec0000010000 */
[----:B-1----:R-:W-:Y:S05]  /*1f60*/  BRA.U UP1, `(.L_x_13) ;  /* 0x0000000101507547 */ /* 0x002fea000b800000 */
[----:B------:R-:W-:Y:S01]  /*1f70*/  UIADD3 UR8, UPT, UPT, UR11, 0x3810, URZ ;  /* 0x000038100b087890 */ /* 0x000fe2000fffe0ff */
[----:B------:R-:W-:Y:S01]  /*1f80*/  UMOV UR25, 0x40004040 ;  /* 0x4000404000197882 */ /* 0x000fe20000000000 */
[----:B------:R-:W-:Y:S01]  /*1f90*/  UMOV UR22, UR21 ;  /* 0x0000001500167c82 */ /* 0x000fe20008000000 */
[----:B------:R-:W-:Y:S01]  /*1fa0*/  UMOV UR23, 0x40004040 ;  /* 0x4000404000177882 */ /* 0x000fe20000000000 */
[----:B------:R-:W-:Y:S01]  /*1fb0*/  UMOV UR26, 0x0 ;  /* 0x00000000001a7882 */ /* 0x000fe20000000000 */
[----:B------:R-:W-:Y:S01]  /*1fc0*/  UMOV UR27, 0x4048010 ;  /* 0x04048010001b7882 */ /* 0x000fe20000000000 */
[----:B------:R-:W-:Y:S01]  /*1fd0*/  UMOV UR28, 0x0 ;  /* 0x00000000001c7882 */ /* 0x000fe20000000000 */
[----:B------:R-:W-:Y:S01]  /*1fe0*/  UMOV UR29, 0x4048010 ;  /* 0x04048010001d7882 */ /* 0x000fe20000000000 */
[----:B------:R-:W-:Y:S01]  /*1ff0*/  UMOV UR46, 0x0 ;  /* 0x00000000002e7882 */ /* 0x000fe20000000000 */
[----:B------:R-:W-:Y:S01]  /*2000*/  UMOV UR47, 0x4048010 ;  /* 0x04048010002f7882 */ /* 0x000fe20000000000 */
[----:B------:R1:W-:Y:S01]  /*2010*/  UTCHMMA gdesc[UR24], gdesc[UR22], tmem[UR13], tmem[UR26], idesc[UR27], !UPT ;  /* 0x00ff1a16180075ea */ /* 0x0003e2000f80000d */
[----:B------:R-:W-:Y:S01]  /*2020*/  UMOV UR9, URZ ;  /* 0x000000ff00097c82 */ /* 0x000fe20008000000 */
[----:B------:R-:W-:Y:S01]  /*2030*/  UMOV UR48, 0x0 ;  /* 0x0000000000307882 */ /* 0x000fe20000000000 */
[----:B------:R-:W-:Y:S01]  /*2040*/  UMOV UR49, 0x4048010 ;  /* 0x0404801000317882 */ /* 0x000fe20000000000 */
[----:B------:R1:W-:Y:S01]  /*2050*/  UTCHMMA gdesc[UR18], gdesc[UR16], tmem[UR13], tmem[UR28], idesc[UR29], UPT ;  /* 0x00ff1c10120075ea */ /* 0x0003e2000b80000d */
[----:B------:R-:W-:Y:S01]  /*2060*/  UMOV UR8, UR8 ;  /* 0x0000000800087c82 */ /* 0x000fe20008000000 */
[----:B------:R1:W-:Y:S01]  /*2070*/  UTCHMMA gdesc[UR38], gdesc[UR40], tmem[UR13], tmem[UR46], idesc[UR47], UPT ;  /* 0x00ff2e28260075ea */ /* 0x0003e2000b80000d */
[----:B------:R1:W-:Y:S01]  /*2080*/  UTCHMMA gdesc[UR36], gdesc[UR42], tmem[UR13], tmem[UR48], idesc[UR49], UPT ;  /* 0x00ff302a240075ea */ /* 0x0003e2000b80000d */
[----:B------:R1:W-:Y:S01]  /*2090*/  UTCBAR [UR8], URZ ;  /* 0x000000ff080073e9 */ /* 0x0003e200080000ff */
[----:B------:R-:W-:Y:S01]  /*20a0*/  NOP ;  /* 0x0000000000007918 */ /* 0x000fe20000000000 */
.L_x_13:
[----:B------:R-:W2:Y:S02]  /*20b0*/  SYNCS.PHASECHK.TRANS64.TRYWAIT P3, [UR11+0x3810], RZ ;  /* 0x003810ffff0075a7 */ /* 0x000ea4000806110b */
[----:B--2---:R-:W-:Y:S05]  /*20c0*/  @!P3 BRA `(.L_x_14) ;  /* 0x000000180060b947 */ /* 0x004fea0003800000 */
.L_x_23:
[----:B------:R-:W-:Y:S01]  /*20d0*/  BAR.SYNC.DEFER_BLOCKING 0x0 ;  /* 0x0000000000007b1d */ /* 0x000fe20000010000 */
[----:B------:R-:W-:-:S05]  /*20e0*/  IMAD.U32 R8, R8, -0x80000000, RZ ;  /* 0x8000000008087824 */ /* 0x000fca00078e00ff */
[----:B------:R-:W-:Y:S01]  /*20f0*/  LDTM.16dp32bit_t0_t15.x4 R4, tmem[UR15] ;  /* 0x0000000f000479ee */ /* 0x000fe20008900000 */
[----:B------:R-:W2:Y:S01]  /*2100*/  LDTM.16dp32bit_t16_t31.x4 R4, tmem[UR15+0x4] ;  /* 0x0000040f000479ee */ /* 0x000ea20008920000 */
[----:B------:R-:W3:Y:S01]  /*2110*/  @!P1 SYNCS.CCTL.IV [UR11+0x3810] ;  /* 0x00381000ff0099b1 */ /* 0x000ee2000800000b */
[----:B------:R-:W-:Y:S01]  /*2120*/  NOP ;  /* 0x0000000000007918 */ /* 0x000fe20000000000 */
[----:B0-2---:R-:W-:Y:S01]  /*2130*/  FMUL R9, R4, UR45 ;  /* 0x0000002d04097c20 */ /* 0x005fe20008400000 */
[----:B------:R-:W-:Y:S01]  /*2140*/  FMUL R10, R5, UR45 ;  /* 0x0000002d050a7c20 */ /* 0x000fe20008400000 */
[----:B------:R-:W-:Y:S01]  /*2150*/  FMUL R11, R6, UR45 ;  /* 0x0000002d060b7c20 */ /* 0x000fe20008400000 */
[----:B------:R-:W-:-:S04]  /*2160*/  FMUL R12, R7, UR45 ;  /* 0x0000002d070c7c20 */ /* 0x000fc80008400000 */
[----:B------:R-:W-:-:S04]  /*2170*/  FMNMX3 R9, R9, R10, R11, !PT ;  /* 0x0000000a09097276 */ /* 0x000fc8000780000b */
[----:B------:R-:W-:-:S05]  /*2180*/  FMNMX R9, R12, R9, !PT ;  /* 0x000000090c097209 */ /* 0x000fca0007800000 */
[----:B------:R-:W0:Y:S02]  /*2190*/  SHFL.BFLY PT, R10, R9, 0x10, 0x1f ;  /* 0x0e001f00090a7f89 */ /* 0x000e2400000e0000 */
[----:B0-----:R-:W-:-:S05]  /*21a0*/  FMNMX R10, R9, R10, !PT ;  /* 0x0000000a090a7209 */ /* 0x001fca0007800000 */
[----:B---3--:R-:W-:Y:S01]  /*21b0*/  @!P4 STS [R23+0x2800], R10 ;  /* 0x0028000a1700c388 */ /* 0x008fe20000000800 */
[----:B------:R-:W-:Y:S06]  /*21c0*/  BAR.SYNC.DEFER_BLOCKING 0x0 ;  /* 0x0000000000007b1d */ /* 0x000fec0000010000 */
[----:B------:R-:W0:Y:S04]  /*21d0*/  @!P5 LDS R38, [R22+0x2800] ;  /* 0x002800001626d984 */ /* 0x000e280000000800 */
[----:B0-----:R-:W0:Y:S02]  /*21e0*/  SHFL.BFLY PT, R11, R38, 0x1, 0x1f ;  /* 0x0c201f00260b7f89 */ /* 0x001e2400000e0000 */
[----:B0-----:R-:W-:-:S05]  /*21f0*/  FMNMX R11, R38, R11, !PT ;  /* 0x0000000b260b7209 */ /* 0x001fca0007800000 */
[----:B------:R-:W-:Y:S01]  /*2200*/  @P0 STS [R22+0x2800], R11 ;  /* 0x0028000b16000388 */ /* 0x000fe20000000800 */
[----:B------:R-:W-:Y:S06]  /*2210*/  BAR.SYNC.DEFER_BLOCKING 0x0 ;  /* 0x0000000000007b1d */ /* 0x000fec0000010000 */
[----:B------:R-:W0:Y:S02]  /*2220*/  LDS R28, [R21+0x2800] ;  /* 0x00280000151c7984 */ /* 0x000e240000000800 */
[----:B0-----:R-:W-:-:S05]  /*2230*/  FMNMX R28, R28, R13, !PT ;  /* 0x0000000d1c1c7209 */ /* 0x001fca0007800000 */
[--C-:B------:R-:W-:Y:S01]  /*2240*/  FFMA R4, R4, UR45, -R28.reuse ;  /* 0x0000002d04047c23 */ /* 0x100fe2000800081c */
[--C-:B------:R-:W-:Y:S01]  /*2250*/  FFMA R5, R5, UR45, -R28.reuse ;  /* 0x0000002d05057c23 */ /* 0x100fe2000800081c */
[--C-:B------:R-:W-:Y:S01]  /*2260*/  FFMA R6, R6, UR45, -R28.reuse ;  /* 0x0000002d06067c23 */ /* 0x100fe2000800081c */
[----:B------:R-:W-:Y:S01]  /*2270*/  FFMA R7, R7, UR45, -R28 ;  /* 0x0000002d07077c23 */ /* 0x000fe2000800081c */
[----:B------:R-:W-:Y:S01]  /*2280*/  FMUL R4, R4, 1.4426950216293334961 ;  /* 0x3fb8aa3b04047820 */ /* 0x000fe20000400000 */
[----:B------:R-:W-:Y:S01]  /*2290*/  FMUL R5, R5, 1.4426950216293334961 ;  /* 0x3fb8aa3b05057820 */ /* 0x000fe20000400000 */
[----:B------:R-:W-:Y:S01]  /*22a0*/  FMUL R6, R6, 1.4426950216293334961 ;  /* 0x3fb8aa3b06067820 */ /* 0x000fe20000400000 */
[----:B------:R-:W-:Y:S01]  /*22b0*/  FMUL R7, R7, 1.4426950216293334961 ;  /* 0x3fb8aa3b07077820 */ /* 0x000fe20000400000 */
[----:B------:R-:W-:Y:S08]  /*22c0*/  MUFU.EX2 R12, R4 ;  /* 0x00000004000c7308 */ /* 0x000ff00000000800 */
[----:B------:R-:W0:Y:S08]  /*22d0*/  MUFU.EX2 R15, R5 ;  /* 0x00000005000f7308 */ /* 0x000e300000000800 */
[----:B------:R-:W2:Y:S08]  /*22e0*/  MUFU.EX2 R53, R6 ;  /* 0x0000000600357308 */ /* 0x000eb00000000800 */
[----:B------:R3:W4:Y:S01]  /*22f0*/  MUFU.EX2 R14, R7 ;  /* 0x00000007000e7308 */ /* 0x0007220000000800 */
[----:B0-----:R-:W-:-:S04]  /*2300*/  FADD R10, R12, R15 ;  /* 0x0000000f0c0a7221 */ /* 0x001fc80000000000 */
[----:B--2---:R-:W-:Y:S01]  /*2310*/  FADD R10, R53, R10 ;  /* 0x0000000a350a7221 */ /* 0x004fe20000000000 */
[----:B---3--:R-:W-:-:S04]  /*2320*/  IMAD.WIDE R6, R39, 0x2, R32 ;  /* 0x0000000227067825 */ /* 0x008fc800078e0220 */
[----:B----4-:R-:W-:-:S05]  /*2330*/  FADD R10, R14, R10 ;  /* 0x0000000a0e0a7221 */ /* 0x010fca0000000000 */
[----:B------:R-:W0:Y:S02]  /*2340*/  SHFL.BFLY PT, R9, R10, 0x10, 0x1f ;  /* 0x0e001f000a097f89 */ /* 0x000e2400000e0000 */
[----:B0-----:R-:W-:Y:S01]  /*2350*/  FADD R16, R10, R9 ;  /* 0x000000090a107221 */ /* 0x001fe20000000000 */
[----:B------:R-:W-:Y:S06]  /*2360*/  BAR.SYNC.DEFER_BLOCKING 0x0 ;  /* 0x0000000000007b1d */ /* 0x000fec0000010000 */
[----:B------:R-:W-:Y:S02]  /*2370*/  @!P4 STS [R23+0x2800], R16 ;  /* 0x002800101700c388 */ /* 0x000fe40000000800 */
[----:B------:R-:W-:Y:S06]  /*2380*/  BAR.SYNC.DEFER_BLOCKING 0x0 ;  /* 0x0000000000007b1d */ /* 0x000fec0000010000 */
[----:B------:R-:W0:Y:S04]  /*2390*/  @!P5 LDS R40, [R22+0x2800] ;  /* 0x002800001628d984 */ /* 0x000e280000000800 */
[----:B0-----:R-:W0:Y:S02]  /*23a0*/  SHFL.BFLY PT, R5, R40, 0x1, 0x1f ;  /* 0x0c201f0028057f89 */ /* 0x001e2400000e0000 */
[----:B0-----:R-:W-:Y:S01]  /*23b0*/  FADD R9, R40, R5 ;  /* 0x0000000528097221 */ /* 0x001fe20000000000 */
[----:B------:R-:W-:-:S04]  /*23c0*/  IMAD.WIDE R4, R39, 0x2, R50 ;  /* 0x0000000227047825 */ /* 0x000fc800078e0232 */
[----:B------:R0:W-:Y:S01]  /*23d0*/  @P0 STS [R22+0x2800], R9 ;  /* 0x0028000916000388 */ /* 0x0001e20000000800 */
[----:B------:R-:W-:Y:S06]  /*23e0*/  BAR.SYNC.DEFER_BLOCKING 0x0 ;  /* 0x0000000000007b1d */ /* 0x000fec0000010000 */
[----:B------:R0:W2:Y:S01]  /*23f0*/  LDS R41, [R21+0x2800] ;  /* 0x0028000015297984 */ /* 0x0000a20000000800 */
[----:B------:R-:W3:Y:S02]  /*2400*/  SYNCS.PHASECHK.TRANS64.TRYWAIT P3, [UR14], R8 ;  /* 0x00000008ff0075a7 */ /* 0x000ee4000806110e */
[----:B0-23--:R-:W-:Y:S05]  /*2410*/  @!P3 BRA `(.L_x_15) ;  /* 0x000000140098b947 */ /* 0x00dfea0003800000 */
.L_x_24:
[C---:B------:R-:W-:Y:S01]  /*2420*/  IMAD.WIDE R8, R39.reuse, 0x2, R30 ;  /* 0x0000000227087825 */ /* 0x040fe200078e021e */
[----:B------:R-:W2:Y:S03]  /*2430*/  LDG.E.U16 R45, desc[UR30][R4.64] ;  /* 0x0000001e042d7981 */ /* 0x000ea6000c1e1500 */
[----:B------:R-:W-:Y:S01]  /*2440*/  IMAD.WIDE R10, R39, 0x2, R26 ;  /* 0x00000002270a7825 */ /* 0x000fe200078e021a */
[----:B------:R-:W3:Y:S04]  /*2450*/  LDG.E.U16 R55, desc[UR30][R6.64] ;  /* 0x0000001e06377981 */ /* 0x000ee8000c1e1500 */
[----:B------:R-:W4:Y:S04]  /*2460*/  LDG.E.U16 R57, desc[UR30][R8.64] ;  /* 0x0000001e08397981 */ /* 0x000f28000c1e1500 */
[----:B------:R-:W5:Y:S01]  /*2470*/  LDG.E.U16 R59, desc[UR30][R10.64] ;  /* 0x0000001e0a3b7981 */ /* 0x000f62000c1e1500 */
[----:B------:R-:W-:Y:S01]  /*2480*/  F2FP.F16.F32.PACK_AB R52, R15, R12 ;  /* 0x0000000c0f34723e */ /* 0x000fe200000000ff */
[----:B------:R-:W-:Y:S01]  /*2490*/  FADD R12, -R28, R13 ;  /* 0x0000000d1c0c7221 */ /* 0x000fe20000000100 */
[----:B------:R-:W-:-:S04]  /*24a0*/  F2FP.F16.F32.PACK_AB R53, R14, R53 ;  /* 0x000000350e35723e */ /* 0x000fc800000000ff */
[----:B------:R-:W-:Y:S01]  /*24b0*/  STTM.16dp32bit_t0_t15.x2 tmem[UR20], R52 ;  /* 0x00000034000079ed */ /* 0x000fe20008880014 */
[----:B------:R-:W-:Y:S01]  /*24c0*/  STTM.16dp32bit_t16_t31.x2 tmem[UR20+0x2], R52 ;  /* 0x00000234000079ed */ /* 0x000fe200088a0014 */
[----:B------:R-:W-:-:S06]  /*24d0*/  FMUL R44, R12, 1.4426950216293334961 ;  /* 0x3fb8aa3b0c2c7820 */ /* 0x000fcc0000400000 */
[----:B------:R-:W0:Y:S01]  /*24e0*/  MUFU.EX2 R44, R44 ;  /* 0x0000002c002c7308 */ /* 0x000e220000000800 */
[----:B------:R-:W-:Y:S01]  /*24f0*/  ULEA UR14, UR34, UR11, 0x3 ;  /* 0x0000000b220e7291 */ /* 0x000fe2000f8e18ff */
[----:B------:R-:W-:-:S03]  /*2500*/  UMOV UR4, UR5 ;  /* 0x0000000500047c82 */ /* 0x000fc60008000000 */
[----:B------:R-:W-:Y:S01]  /*2510*/  UIADD3 UR14, UPT, UPT, UR14, 0x3800, URZ ;  /* 0x000038000e0e7890 */ /* 0x000fe2000fffe0ff */
[----:B--2---:R2:W-:Y:S04]  /*2520*/  STS.U16 [R20+UR11+0x3000], R45 ;  /* 0x0030002d14007988 */ /* 0x0045e8000800040b */
[----:B---3--:R2:W-:Y:S04]  /*2530*/  STS.U16 [R20+UR11+0x3200], R55 ;  /* 0x0032003714007988 */ /* 0x0085e8000800040b */
[----:B----4-:R2:W-:Y:S04]  /*2540*/  STS.U16 [R20+UR11+0x3400], R57 ;  /* 0x0034003914007988 */ /* 0x0105e8000800040b */
[----:B-----5:R2:W-:Y:S01]  /*2550*/  STS.U16 [R20+UR11+0x3600], R59 ;  /* 0x0036003b14007988 */ /* 0x0205e2000800040b */
[----:B------:R-:W3:Y:S02]  /*2560*/  FENCE.VIEW.ASYNC.T ;  /* 0x00000000000073c6 */ /* 0x000ee40000000200 */
[----:B---3--:R-:W-:Y:S06]  /*2570*/  BAR.SYNC.DEFER_BLOCKING 0x0 ;  /* 0x0000000000007b1d */ /* 0x008fec0000010000 */
[----:B------:R-:W-:Y:S01]  /*2580*/  LDTM.16dp32bit_t0_t15.x16 R4, tmem[UR12] ;  /* 0x0000000c000479ee */ /* 0x000fe20008a00000 */
[----:B------:R-:W0:Y:S01]  /*2590*/  LDTM.16dp32bit_t16_t31.x16 R4, tmem[UR12+0x10] ;  /* 0x0000100c000479ee */ /* 0x000e220008a20000 */
[----:B------:R-:W-:Y:S01]  /*25a0*/  NOP ;  /* 0x0000000000007918 */ /* 0x000fe20000000000 */
[C---:B0-----:R-:W-:Y:S01]  /*25b0*/  FMUL R4, R44.reuse, R4 ;  /* 0x000000042c047220 */ /* 0x041fe20000400000 */
        /* <DEDUP_REMOVED lines=16> */
[----:B------:R2:W-:Y:S01]  /*26c0*/  STTM.16dp32bit_t16_t31.x16 tmem[UR12+0x10], R4 ;  /* 0x00001004000079ed */ /* 0x0005e20008a2000c */
[----:B------:R-:W0:Y:S02]  /*26d0*/  FENCE.VIEW.ASYNC.T ;  /* 0x00000000000073c6 */ /* 0x000e240000000200 */
[----:B0-----:R-:W-:Y:S06]  /*26e0*/  BAR.SYNC.DEFER_BLOCKING 0x0 ;  /* 0x0000000000007b1d */ /* 0x001fec0000010000 */
[----:B------:R0:W-:Y:S06]  /*26f0*/  MEMBAR.ALL.CTA ;  /* 0x0000000000007992 */ /* 0x0001ec0000008000 */
[----:B0-----:R-:W0:Y:S02]  /*2700*/  FENCE.VIEW.ASYNC.S ;  /* 0x00000000000073c6 */ /* 0x001e240000000000 */
[----:B0-----:R-:W-:Y:S06]  /*2710*/  BAR.SYNC.DEFER_BLOCKING 0x0 ;  /* 0x0000000000007b1d */ /* 0x001fec0000010000 */
[----:B------:R-:W-:Y:S05]  /*2720*/  BRA.U UP1, `(.L_x_16) ;  /* 0x0000000101287547 */ /* 0x000fea000b800000 */
[----:B-1----:R-:W-:Y:S01]  /*2730*/  UMOV UR8, UR14 ;  /* 0x0000000e00087c82 */ /* 0x002fe20008000000 */
[----:B------:R-:W-:Y:S01]  /*2740*/  UMOV UR9, URZ ;  /* 0x000000ff00097c82 */ /* 0x000fe20008000000 */
[----:B------:R-:W-:Y:S01]  /*2750*/  UMOV UR22, UR32 ;  /* 0x0000002000167c82 */ /* 0x000fe20008000000 */
[----:B------:R-:W-:Y:S01]  /*2760*/  UMOV UR23, 0xc0004010 ;  /* 0xc000401000177882 */ /* 0x000fe20000000000 */
[----:B------:R-:W-:Y:S01]  /*2770*/  UMOV UR26, 0x0 ;  /* 0x00000000001a7882 */ /* 0x000fe20000000000 */
[----:B------:R-:W-:Y:S01]  /*2780*/  UMOV UR27, 0x4100010 ;  /* 0x04100010001b7882 */ /* 0x000fe20000000000 */
[----:B------:R-:W-:Y:S01]  /*2790*/  UMOV UR5, UR8 ;  /* 0x0000000800057c82 */ /* 0x000fe20008000000 */
[----:B------:R0:W-:Y:S01]  /*27a0*/  UTCHMMA tmem[UR44], gdesc[UR22], tmem[UR35], tmem[UR26], idesc[UR27], UPT ;  /* 0x00ff1a162c0079ea */ /* 0x0001e2000b800023 */
[----:B------:R0:W-:Y:S01]  /*27b0*/  UTCBAR [UR5], URZ ;  /* 0x000000ff050073e9 */ /* 0x0001e200080000ff */
[----:B------:R-:W-:Y:S02]  /*27c0*/  NOP ;  /* 0x0000000000007918 */ /* 0x000fe40000000000 */
.L_x_16:
[----:B------:R-:W-:Y:S01]  /*27d0*/  UIADD3 UR34, UPT, UPT, UR34, 0x1, URZ ;  /* 0x0000000122227890 */ /* 0x000fe2000fffe0ff */
[----:B------:R-:W-:Y:S01]  /*27e0*/  FFMA R36, R44, R36, R41 ;  /* 0x000000242c247223 */ /* 0x000fe20000000029 */
[----:B------:R-:W-:Y:S01]  /*27f0*/  UIADD3 UR6, UPT, UPT, UR6, 0x10, URZ ;  /* 0x0000001006067890 */ /* 0x000fe2000fffe0ff */
[----:B------:R-:W-:Y:S01]  /*2800*/  IADD3 R39, PT, PT, R39, UR33, RZ ;  /* 0x0000002127277c10 */ /* 0x000fe2000fffe0ff */
[----:B------:R-:W-:Y:S01]  /*2810*/  UISETP.GT.AND UP2, UPT, UR34, 0x1, UPT ;  /* 0x000000012200788c */ /* 0x000fe2000bf44270 */
[----:B------:R-:W-:Y:S02]  /*2820*/  IMAD.IADD R37, R29, 0x1, R37 ;  /* 0x000000011d257824 */ /* 0x000fe400078e0225 */
[----:B--2---:R-:W-:Y:S01]  /*2830*/  IMAD.U32 R8, RZ, RZ, UR4 ;  /* 0x00000004ff087e24 */ /* 0x004fe2000f8e00ff */
[----:B0-----:R-:W-:Y:S01]  /*2840*/  USEL UR5, URZ, 0x1, !UP2 ;  /* 0x00000001ff057887 */ /* 0x001fe2000d000000 */
[----:B------:R-:W-:Y:S01]  /*2850*/  IMAD.MOV.U32 R13, RZ, RZ, R28 ;  /* 0x000000ffff0d7224 */ /* 0x000fe200078e001c */
[----:B------:R-:W-:-:S02]  /*2860*/  USEL UR34, UR34, URZ, !UP2 ;  /* 0x000000ff22227287 */ /* 0x000fc4000d000000 */
[----:B------:R-:W-:Y:S02]  /*2870*/  UISETP.GE.AND UP2, UPT, UR6, UR7, UPT ;  /* 0x000000070600728c */ /* 0x000fe4000bf46270 */
[----:B------:R-:W-:-:S07]  /*2880*/  ULOP3.LUT UR5, UR4, UR5, URZ, 0x3c, !UPT ;  /* 0x0000000504057292 */ /* 0x000fce000f8e3cff */
[----:B------:R-:W-:Y:S05]  /*2890*/  BRA.U !UP2, `(.L_x_17) ;  /* 0xfffffff50a587547 */ /* 0x000fea000b83ffff */
.L_x_12:
[----:B------:R-:W2:Y:S01]  /*28a0*/  LDCU UR5, c[0x0][0x3f0] ;  /* 0x00007e00ff0577ac */ /* 0x000ea20008000800 */
[----:B------:R-:W-:Y:S01]  /*28b0*/  FMUL R22, R36, 8388608 ;  /* 0x4b00000024167820 */ /* 0x000fe20000400000 */
[----:B0--3--:R-:W-:Y:S01]  /*28c0*/  IMAD.SHL.U32 R4, R0, 0x20, RZ ;  /* 0x0000002000047824 */ /* 0x009fe200078e00ff */
[----:B------:R-:W-:Y:S01]  /*28d0*/  FSETP.GEU.AND P0, PT, R36, 1.175494350822287508e-38, PT ;  /* 0x008000002400780b */ /* 0x000fe20003f0e000 */
[----:B------:R-:W-:Y:S01]  /*28e0*/  IMAD.SHL.U32 R21, R0, 0x10, RZ ;  /* 0x0000001000157824 */ /* 0x000fe200078e00ff */
[--C-:B------:R-:W-:Y:S02]  /*28f0*/  SHF.R.S32.HI R20, RZ, 0x5, R0.reuse ;  /* 0x00000005ff147819 */ /* 0x100fe40000011400 */
[----:B------:R-:W-:Y:S02]  /*2900*/  FSEL R22, R22, R36, !P0 ;  /* 0x0000002416167208 */ /* 0x000fe40004000000 */
[----:B------:R-:W-:Y:S02]  /*2910*/  LOP3.LUT R4, R4, 0x300, RZ, 0xc0, !PT ;  /* 0x0000030004047812 */ /* 0x000fe400078ec0ff */
[----:B------:R-:W-:Y:S01]  /*2920*/  SHF.R.S32.HI R24, RZ, 0x2, R0 ;  /* 0x00000002ff187819 */ /* 0x000fe20000011400 */
[----:B------:R-:W-:Y:S01]  /*2930*/  VIADD R25, R22, 0xc0cafb0d ;  /* 0xc0cafb0d16197836 */ /* 0x000fe20000000000 */
[----:B------:R-:W-:-:S02]  /*2940*/  LOP3.LUT R26, R0, 0xf0, RZ, 0xc0, !PT ;  /* 0x000000f0001a7812 */ /* 0x000fc400078ec0ff */
[----:B------:R-:W-:Y:S02]  /*2950*/  FSETP.GT.AND P4, PT, |R36|, 8.50705917302346158658e+37, PT ;  /* 0x7e8000002400780b */ /* 0x000fe40003f84200 */
[----:B------:R-:W-:Y:S01]  /*2960*/  SGXT R20, R20, 0x1 ;  /* 0x000000011414781a */ /* 0x000fe20000000200 */
[----:B--2---:R-:W-:Y:S01]  /*2970*/  UISETP.GE.AND UP0, UPT, UR5, 0x1, UPT ;  /* 0x000000010500788c */ /* 0x004fe2000bf06270 */
[----:B------:R-:W-:-:S08]  /*2980*/  LOP3.LUT R27, R4, 0x870, R21, 0xf8, !PT ;  /* 0x00000870041b7812 */ /* 0x000fd000078ef815 */
[----:B------:R-:W-:Y:S05]  /*2990*/  BRA.U !UP0, `(.L_x_18) ;  /* 0x0000000108107547 */ /* 0x000fea000b800000 */
[----:B------:R-:W-:-:S06]  /*29a0*/  USHF.L.U32 UR4, UR4, 0x1f, URZ ;  /* 0x0000001f04047899 */ /* 0x000fcc00080006ff */
[----:B------:R-:W-:-:S04]  /*29b0*/  MOV R4, UR4 ;  /* 0x0000000400047c02 */ /* 0x000fc80008000f00 */
[----:B------:R-:W0:Y:S02]  /*29c0*/  SYNCS.PHASECHK.TRANS64.TRYWAIT P3, [UR14], R4 ;  /* 0x00000004ff0075a7 */ /* 0x000e24000806110e */
[----:B0-----:R-:W-:Y:S05]  /*29d0*/  @!P3 BRA `(.L_x_19) ;  /* 0x000000100034b947 */ /* 0x001fea0003800000 */
.L_x_18:
[----:B------:R-:W-:Y:S01]  /*29e0*/  BAR.SYNC.DEFER_BLOCKING 0x0 ;  /* 0x0000000000007b1d */ /* 0x000fe20000010000 */
[----:B------:R-:W-:Y:S02]  /*29f0*/  LOP3.LUT R21, R21, 0x30, RZ, 0xc0, !PT ;  /* 0x0000003015157812 */ /* 0x000fe400078ec0ff */
[----:B------:R-:W-:Y:S02]  /*2a00*/  LOP3.LUT R25, R25, 0xff800000, RZ, 0xc0, !PT ;  /* 0xff80000019197812 */ /* 0x000fe400078ec0ff */
[----:B------:R-:W-:Y:S01]  /*2a10*/  FSETP.GEU.AND P3, PT, |R36|, 1.175494350822287508e-38, PT ;  /* 0x008000002400780b */ /* 0x000fe20003f6e200 */
[----:B------:R-:W-:Y:S01]  /*2a20*/  IMAD R29, R26, 0x4, R21 ;  /* 0x000000041a1d7824 */ /* 0x000fe200078e0215 */
[----:B------:R-:W-:Y:S01]  /*2a30*/  SGXT R24, R24, 0x1 ;  /* 0x000000011818781a */ /* 0x000fe20000000200 */
[----:B------:R-:W-:Y:S01]  /*2a40*/  IMAD.IADD R23, R22, 0x1, -R25 ;  /* 0x0000000116177824 */ /* 0x000fe200078e0a19 */
[----:B------:R-:W-:Y:S01]  /*2a50*/  LOP3.LUT R27, R27, 0x1040, R20, 0x78, !PT ;  /* 0x000010401b1b7812 */ /* 0x000fe200078e7814 */
[----:B------:R-:W-:Y:S01]  /*2a60*/  IMAD.SHL.U32 R26, R0, 0x80, RZ ;  /* 0x00000080001a7824 */ /* 0x000fe200078e00ff */
[----:B------:R-:W-:Y:S01]  /*2a70*/  LOP3.LUT R30, R29, 0x1040, R24, 0x78, !PT ;  /* 0x000010401d1e7812 */ /* 0x000fe200078e7818 */
[----:B------:R-:W-:-:S02]  /*2a80*/  IMAD.MOV.U32 R24, RZ, RZ, 0x3dc6b27f ;  /* 0x3dc6b27fff187424 */ /* 0x000fc400078e00ff */
[----:B------:R-:W-:Y:S01]  /*2a90*/  FADD R23, R23, -1 ;  /* 0xbf80000017177421 */ /* 0x000fe20000000000 */
[----:B------:R-:W-:Y:S01]  /*2aa0*/  LOP3.LUT R20, R0, 0x40, RZ, 0xc0, !PT ;  /* 0x0000004000147812 */ /* 0x000fe200078ec0ff */
[----:B------:R-:W-:Y:S01]  /*2ab0*/  @P4 FMUL R36, R36, 0.25 ;  /* 0x3e80000024244820 */ /* 0x000fe20000400000 */
[----:B------:R-:W-:Y:S01]  /*2ac0*/  LOP3.LUT R29, R26, 0x400, RZ, 0xc0, !PT ;  /* 0x000004001a1d7812 */ /* 0x000fe200078ec0ff */
[C---:B------:R-:W-:Y:S01]  /*2ad0*/  FFMA.FTZ R24, R23.reuse, R24, -0.16845393180847167969 ;  /* 0xbe2c7f3017187423 */ /* 0x040fe20000010018 */
[----:B------:R-:W-:Y:S01]  /*2ae0*/  LEA R20, R20, UR11, 0x1 ;  /* 0x0000000b14147c11 */ /* 0x000fe2000f8e08ff */
[----:B------:R-:W-:Y:S01]  /*2af0*/  @!P3 FMUL R36, R36, 16777216 ;  /* 0x4b8000002424b820 */ /* 0x000fe20000400000 */
[----:B------:R-:W0:Y:S01]  /*2b00*/  LDCU.64 UR4, c[0x0][0x3e0] ;  /* 0x00007c00ff0477ac */ /* 0x000e220008000a00 */
[----:B------:R-:W-:Y:S01]  /*2b10*/  FFMA.FTZ R26, R23, R24, 0.1716887056827545166 ;  /* 0x3e2fcf2a171a7423 */ /* 0x000fe20000010018 */
[----:B------:R-:W-:Y:S01]  /*2b20*/  I2FP.F32.S32 R25, R25 ;  /* 0x0000001900197245 */ /* 0x000fe20000201400 */
[----:B------:R-:W-:Y:S01]  /*2b30*/  IMAD.IADD R24, R27, 0x1, R20 ;  /* 0x000000011b187824 */ /* 0x000fe200078e0214 */
[----:B------:R-:W2:Y:S02]  /*2b40*/  @!P1 SYNCS.CCTL.IV [UR11+0x3800] ;  /* 0x00380000ff0099b1 */ /* 0x000ea4000800000b */
[----:B--2---:R-:W-:Y:S01]  /*2b50*/  BAR.SYNC.DEFER_BLOCKING 0x0 ;  /* 0x0000000000007b1d */ /* 0x004fe20000010000 */
[----:B------:R-:W-:Y:S01]  /*2b60*/  IADD3 R20, PT, PT, R30, UR11, R29 ;  /* 0x0000000b1e147c10 */ /* 0x000fe2000fffe01d */
[----:B------:R-:W-:-:S04]  /*2b70*/  FFMA.FTZ R26, R23, R26, -0.17900948226451873779 ;  /* 0xbe374e43171a7423 */ /* 0x000fc8000001001a */
[----:B------:R-:W2:Y:S01]  /*2b80*/  MUFU.RCP R27, R36 ;  /* 0x00000024001b7308 */ /* 0x000ea20000001000 */
[C---:B------:R-:W-:Y:S01]  /*2b90*/  FFMA.FTZ R26, R23.reuse, R26, 0.20512372255325317383 ;  /* 0x3e520bf4171a7423 */ /* 0x040fe2000001001a */
[----:B------:R-:W-:Y:S01]  /*2ba0*/  LDTM.16dp32bit_t0_t15.x16 R4, tmem[UR12] ;  /* 0x0000000c000479ee */ /* 0x000fe20008a00000 */
[----:B------:R-:W3:Y:S02]  /*2bb0*/  LDTM.16dp32bit_t16_t31.x16 R4, tmem[UR12+0x10] ;  /* 0x0000100c000479ee */ /* 0x000ee40008a20000 */
[----:B------:R-:W-:Y:S01]  /*2bc0*/  FFMA.FTZ R26, R23, R26, -0.24046532809734344482 ;  /* 0xbe763c8b171a7423 */ /* 0x000fe2000001001a */
[----:B0-----:R-:W-:-:S03]  /*2bd0*/  UIMAD UR4, UR10, UR4, URZ ;  /* 0x000000040a0472a4 */ /* 0x001fc6000f8e02ff */
[----:B------:R-:W-:Y:S01]  /*2be0*/  FFMA.FTZ R26, R23, R26, 0.28857114911079406738 ;  /* 0x3e93bf99171a7423 */ /* 0x000fe2000001001a */
[----:B------:R-:W-:-:S03]  /*2bf0*/  USHF.L.U32 UR6, UR4, 0x1, URZ ;  /* 0x0000000104067899 */ /* 0x000fc600080006ff */
[----:B------:R-:W-:-:S04]  /*2c00*/  FFMA.FTZ R26, R23, R26, -0.36067417263984680176 ;  /* 0xbeb8aa49171a7423 */ /* 0x000fc8000001001a */
[C---:B------:R-:W-:Y:S01]  /*2c10*/  FFMA.FTZ R26, R23.reuse, R26, 0.48089820146560668945 ;  /* 0x3ef6384a171a7423 */ /* 0x040fe2000001001a */
[----:B------:R-:W0:Y:S01]  /*2c20*/  @!P1 SYNCS.CCTL.IV [UR11+0x3808] ;  /* 0x00380800ff0099b1 */ /* 0x000e22000800000b */
[----:B------:R-:W-:Y:S01]  /*2c30*/  NOP ;  /* 0x0000000000007918 */ /* 0x000fe20000000000 */
[----:B------:R-:W-:Y:S01]  /*2c40*/  ISETP.GE.U32.AND P1, PT, R22, 0x7f800000, PT ;  /* 0x7f8000001600780c */ /* 0x000fe20003f26070 */
[----:B------:R-:W-:-:S04]  /*2c50*/  FFMA.FTZ R26, R23, R26, -0.72134751081466674805 ;  /* 0xbf38aa3b171a7423 */ /* 0x000fc8000001001a */
[----:B------:R-:W-:Y:S01]  /*2c60*/  FMUL R26, R23, R26 ;  /* 0x0000001a171a7220 */ /* 0x000fe20000400000 */
[----:B---3--:R-:W-:Y:S01]  /*2c70*/  @P4 FMUL R8, R8, 0.25 ;  /* 0x3e80000008084820 */ /* 0x008fe20000400000 */
[----:B------:R-:W-:Y:S01]  /*2c80*/  @P4 FMUL R9, R9, 0.25 ;  /* 0x3e80000009094820 */ /* 0x000fe20000400000 */
[----:B------:R-:W-:Y:S01]  /*2c90*/  @P4 FMUL R10, R10, 0.25 ;  /* 0x3e8000000a0a4820 */ /* 0x000fe20000400000 */
[----:B------:R-:W-:Y:S01]  /*2ca0*/  @P4 FMUL R11, R11, 0.25 ;  /* 0x3e8000000b0b4820 */ /* 0x000fe20000400000 */
[----:B------:R-:W-:Y:S01]  /*2cb0*/  @P4 FMUL R15, R15, 0.25 ;  /* 0x3e8000000f0f4820 */ /* 0x000fe20000400000 */
[----:B------:R-:W-:Y:S01]  /*2cc0*/  @!P3 FMUL R8, R8, 16777216 ;  /* 0x4b8000000808b820 */ /* 0x000fe20000400000 */
[----:B------:R-:W-:Y:S01]  /*2cd0*/  @P4 FMUL R16, R16, 0.25 ;  /* 0x3e80000010104820 */ /* 0x000fe20000400000 */
[----:B------:R-:W-:Y:S01]  /*2ce0*/  @!P3 FMUL R9, R9, 16777216 ;  /* 0x4b8000000909b820 */ /* 0x000fe20000400000 */
[----:B------:R-:W-:Y:S01]  /*2cf0*/  @P4 FMUL R17, R17, 0.25 ;  /* 0x3e80000011114820 */ /* 0x000fe20000400000 */
[----:B------:R-:W-:Y:S01]  /*2d00*/  @!P3 FMUL R10, R10, 16777216 ;  /* 0x4b8000000a0ab820 */ /* 0x000fe20000400000 */
[----:B------:R-:W-:Y:S01]  /*2d10*/  @P4 FMUL R4, R4, 0.25 ;  /* 0x3e80000004044820 */ /* 0x000fe20000400000 */
[----:B------:R-:W-:Y:S01]  /*2d20*/  @P4 FMUL R5, R5, 0.25 ;  /* 0x3e80000005054820 */ /* 0x000fe20000400000 */
[----:B------:R-:W-:Y:S01]  /*2d30*/  @P4 FMUL R6, R6, 0.25 ;  /* 0x3e80000006064820 */ /* 0x000fe20000400000 */
[----:B------:R-:W-:Y:S01]  /*2d40*/  @P4 FMUL R7, R7, 0.25 ;  /* 0x3e80000007074820 */ /* 0x000fe20000400000 */
[----:B------:R-:W-:Y:S01]  /*2d50*/  @P4 FMUL R18, R18, 0.25 ;  /* 0x3e80000012124820 */ /* 0x000fe20000400000 */
[----:B------:R-:W-:Y:S01]  /*2d60*/  @!P3 FMUL R11, R11, 16777216 ;  /* 0x4b8000000b0bb820 */ /* 0x000fe20000400000 */
[----:B------:R-:W-:Y:S01]  /*2d70*/  @P4 FMUL R12, R12, 0.25 ;  /* 0x3e8000000c0c4820 */ /* 0x000fe20000400000 */
[----:B------:R-:W-:Y:S01]  /*2d80*/  @P4 FMUL R13, R13, 0.25 ;  /* 0x3e8000000d0d4820 */ /* 0x000fe20000400000 */
[----:B------:R-:W-:Y:S01]  /*2d90*/  @P4 FMUL R14, R14, 0.25 ;  /* 0x3e8000000e0e4820 */ /* 0x000fe20000400000 */
[----:B------:R-:W-:Y:S01]  /*2da0*/  @P4 FMUL R19, R19, 0.25 ;  /* 0x3e80000013134820 */ /* 0x000fe20000400000 */
[----:B------:R-:W-:Y:S01]  /*2db0*/  @!P3 FMUL R15, R15, 16777216 ;  /* 0x4b8000000f0fb820 */ /* 0x000fe20000400000 */
[C---:B--2---:R-:W-:Y:S01]  /*2dc0*/  FMUL R29, R27.reuse, R8 ;  /* 0x000000081b1d7220 */ /* 0x044fe20000400000 */
[----:B------:R-:W-:Y:S01]  /*2dd0*/  @!P3 FMUL R16, R16, 16777216 ;  /* 0x4b8000001010b820 */ /* 0x000fe20000400000 */
[----:B------:R-:W-:Y:S01]  /*2de0*/  FMUL R8, R27, R9 ;  /* 0x000000091b087220 */ /* 0x000fe20000400000 */
[----:B------:R-:W-:Y:S01]  /*2df0*/  @!P3 FMUL R17, R17, 16777216 ;  /* 0x4b8000001111b820 */ /* 0x000fe20000400000 */
[----:B------:R-:W-:Y:S01]  /*2e00*/  FMUL R9, R27, R10 ;  /* 0x0000000a1b097220 */ /* 0x000fe20000400000 */
[----:B------:R-:W-:Y:S01]  /*2e10*/  @!P3 FMUL R4, R4, 16777216 ;  /* 0x4b8000000404b820 */ /* 0x000fe20000400000 */
[----:B------:R-:W-:Y:S01]  /*2e20*/  @!P3 FMUL R5, R5, 16777216 ;  /* 0x4b8000000505b820 */ /* 0x000fe20000400000 */
[----:B------:R-:W-:Y:S01]  /*2e30*/  @!P3 FMUL R6, R6, 16777216 ;  /* 0x4b8000000606b820 */ /* 0x000fe20000400000 */
[----:B------:R-:W-:Y:S01]  /*2e40*/  @!P3 FMUL R7, R7, 16777216 ;  /* 0x4b8000000707b820 */ /* 0x000fe20000400000 */
[----:B------:R-:W-:Y:S01]  /*2e50*/  @!P3 FMUL R18, R18, 16777216 ;  /* 0x4b8000001212b820 */ /* 0x000fe20000400000 */
[----:B------:R-:W-:Y:S01]  /*2e60*/  FMUL R10, R27, R11 ;  /* 0x0000000b1b0a7220 */ /* 0x000fe20000400000 */
[----:B------:R-:W-:Y:S01]  /*2e70*/  @!P3 FMUL R12, R12, 16777216 ;  /* 0x4b8000000c0cb820 */ /* 0x000fe20000400000 */
[----:B------:R-:W-:Y:S01]  /*2e80*/  @!P3 FMUL R13, R13, 16777216 ;  /* 0x4b8000000d0db820 */ /* 0x000fe20000400000 */
[----:B------:R-:W-:Y:S01]  /*2e90*/  @!P3 FMUL R14, R14, 16777216 ;  /* 0x4b8000000e0eb820 */ /* 0x000fe20000400000 */
[----:B------:R-:W-:Y:S01]  /*2ea0*/  @!P3 FMUL R19, R19, 16777216 ;  /* 0x4b8000001313b820 */ /* 0x000fe20000400000 */
        /* <DEDUP_REMOVED lines=11> */
[----:B------:R-:W-:Y:S01]  /*2f60*/  FMUL R18, R27, R19 ;  /* 0x000000131b127220 */ /* 0x000fe20000400000 */
[----:B------:R-:W-:Y:S01]  /*2f70*/  F2FP.F16.F32.PACK_AB R4, R29, R4 ;  /* 0x000000041d04723e */ /* 0x000fe200000000ff */
[----:B------:R-:W-:Y:S01]  /*2f80*/  FMUL R26, R23, R26 ;  /* 0x0000001a171a7220 */ /* 0x000fe20000400000 */
[----:B------:R-:W-:-:S02]  /*2f90*/  F2FP.F16.F32.PACK_AB R5, R8, R5 ;  /* 0x000000050805723e */ /* 0x000fc400000000ff */
[----:B------:R-:W-:Y:S01]  /*2fa0*/  F2FP.F16.F32.PACK_AB R6, R9, R6 ;  /* 0x000000060906723e */ /* 0x000fe200000000ff */
[----:B------:R-:W-:Y:S01]  /*2fb0*/  FFMA.FTZ R23, R23, 1.4426950216293334961, R26 ;  /* 0x3fb8aa3b17177823 */ /* 0x000fe2000001001a */
[----:B------:R-:W-:Y:S02]  /*2fc0*/  F2FP.F16.F32.PACK_AB R7, R10, R7 ;  /* 0x000000070a07723e */ /* 0x000fe400000000ff */
[----:B------:R-:W-:Y:S02]  /*2fd0*/  F2FP.F16.F32.PACK_AB R8, R15, R12 ;  /* 0x0000000c0f08723e */ /* 0x000fe400000000ff */
[----:B------:R-:W-:Y:S01]  /*2fe0*/  F2FP.F16.F32.PACK_AB R9, R16, R13 ;  /* 0x0000000d1009723e */ /* 0x000fe200000000ff */
[----:B0-----:R-:W-:Y:S01]  /*2ff0*/  STSM.16.M88.4 [R24], R4 ;  /* 0x0000000418007844 */ /* 0x001fe20000000200 */
[----:B------:R-:W-:Y:S01]  /*3000*/  F2FP.F16.F32.PACK_AB R10, R17, R14 ;  /* 0x0000000e110a723e */ /* 0x000fe200000000ff */
[----:B------:R-:W0:Y:S01]  /*3010*/  LDC R13, c[0x0][0x3e8] ;  /* 0x0000fa00ff0d7b82 */ /* 0x000e220000000800 */
[----:B------:R-:W-:-:S02]  /*3020*/  F2FP.F16.F32.PACK_AB R11, R18, R11 ;  /* 0x0000000b120b723e */ /* 0x000fc400000000ff */
[----:B------:R-:W-:Y:S02]  /*3030*/  FSEL R12, RZ, -23, P0 ;  /* 0xc1b80000ff0c7808 */ /* 0x000fe40000000000 */
[----:B------:R-:W-:Y:S01]  /*3040*/  FSETP.NEU.AND P0, PT, R22, RZ, PT ;  /* 0x000000ff1600720b */ /* 0x000fe20003f0d000 */
[----:B------:R2:W-:Y:S02]  /*3050*/  STSM.16.M88.4 [R24+0x400], R8 ;  /* 0x0004000818007844 */ /* 0x0005e40000000200 */
[----:B------:R-:W3:Y:S01]  /*3060*/  LDC.64 R14, c[0x0][0x398] ;  /* 0x0000e600ff0e7b82 */ /* 0x000ee20000000a00 */
[----:B------:R-:W-:-:S07]  /*3070*/  FFMA.FTZ R12, R25, 1.1920928955078125e-07, R12 ;  /* 0x34000000190c7823 */ /* 0x000fce000001000c */
[----:B------:R-:W-:Y:S01]  /*3080*/  BAR.SYNC.DEFER_BLOCKING 0x0 ;  /* 0x0000000000007b1d */ /* 0x000fe20000010000 */
[----:B------:R-:W-:Y:S01]  /*3090*/  FADD R23, R12, R23 ;  /* 0x000000170c177221 */ /* 0x000fe20000000000 */
[----:B--2---:R-:W-:Y:S01]  /*30a0*/  @P1 MOV R9, 0x7f800000 ;  /* 0x7f80000000091802 */ /* 0x004fe20000000f00 */
[----:B------:R-:W-:Y:S01]  /*30b0*/  IMAD R8, R3, UR5, RZ ;  /* 0x0000000503087c24 */ /* 0x000fe2000f8e02ff */
[----:B------:R-:W-:Y:S01]  /*30c0*/  UIMAD.WIDE UR4, UR4, 0x2, URZ ;  /* 0x00000002040478a5 */ /* 0x000fe2000f8e02ff */
[----:B0-----:R-:W-:Y:S01]  /*30d0*/  IMAD R11, R2, R13, RZ ;  /* 0x0000000d020b7224 */ /* 0x001fe200078e02ff */
[--C-:B------:R-:W-:Y:S01]  /*30e0*/  SHF.R.U32.HI R2, RZ, 0x2, R0.reuse ;  /* 0x00000002ff027819 */ /* 0x100fe20000011600 */
[----:B------:R-:W-:Y:S01]  /*30f0*/  @P1 FFMA.FTZ R23, R22, R9, +INF ;  /* 0x7f80000016171423 */ /* 0x000fe20000010009 */
[----:B------:R-:W-:Y:S02]  /*3100*/  IMAD.SHL.U32 R9, R8, 0x2, RZ ;  /* 0x0000000208097824 */ /* 0x000fe400078e00ff */
[----:B------:R-:W-:Y:S01]  /*3110*/  LOP3.LUT R25, R2, 0x38, RZ, 0xc0, !PT ;  /* 0x0000003802197812 */ /* 0x000fe200078ec0ff */
[----:B------:R-:W-:Y:S01]  /*3120*/  IMAD R17, R13, 0x4, R11 ;  /* 0x000000040d117824 */ /* 0x000fe200078e020b */
[----:B------:R-:W-:Y:S01]  /*3130*/  FSEL R23, R23, -INF , P0 ;  /* 0xff80000017177808 */ /* 0x000fe20000000000 */
[----:B------:R-:W-:Y:S01]  /*3140*/  IMAD.HI R24, R8, 0x2, RZ ;  /* 0x0000000208187827 */ /* 0x000fe200078e02ff */
[----:B------:R-:W0:Y:S01]  /*3150*/  LDSM.16.M88.4 R4, [R20] ;  /* 0x000000001404783b */ /* 0x000e220000000200 */
[----:B------:R-:W-:Y:S01]  /*3160*/  LOP3.LUT R2, R25, 0x1f, R0, 0xf8, !PT ;  /* 0x0000001f19027812 */ /* 0x000fe200078ef800 */
[----:B------:R-:W2:Y:S01]  /*3170*/  LDCU UR4, c[0x0][0x3ec] ;  /* 0x00007d80ff0477ac */ /* 0x000ea20008000800 */
[----:B------:R-:W-:Y:S01]  /*3180*/  IMAD R19, R13, 0x4, R17 ;  /* 0x000000040d137824 */ /* 0x000fe200078e0211 */
[----:B---3--:R-:W-:Y:S01]  /*3190*/  IADD3 R12, P1, P3, R9, UR6, R14 ;  /* 0x00000006090c7c10 */ /* 0x008fe2000fb3e00e */
[----:B------:R-:W-:Y:S01]  /*31a0*/  FFMA R32, R23, 0.69314718246459960938, R28 ;  /* 0x3f31721817207823 */ /* 0x000fe2000000001c */
[C---:B------:R-:W-:Y:S01]  /*31b0*/  IMAD.SHL.U32 R8, R2.reuse, 0x8, RZ ;  /* 0x0000000802087824 */ /* 0x040fe200078e00ff */
[----:B------:R-:W-:Y:S01]  /*31c0*/  SHF.L.U32 R2, R2, 0x4, RZ ;  /* 0x0000000402027819 */ /* 0x000fe200000006ff */
[----:B------:R-:W-:Y:S01]  /*31d0*/  IMAD R25, R13, 0x4, R19 ;  /* 0x000000040d197824 */ /* 0x000fe200078e0213 */
[----:B------:R-:W-:-:S02]  /*31e0*/  IADD3.X R24, PT, PT, R24, UR5, R15, P1, P3 ;  /* 0x0000000518187c10 */ /* 0x000fc40008fe640f */
[----:B------:R-:W-:Y:S02]  /*31f0*/  LOP3.LUT R10, R8, 0xc0, RZ, 0xc0, !PT ;  /* 0x000000c0080a7812 */ /* 0x000fe400078ec0ff */
[----:B------:R-:W-:Y:S02]  /*3200*/  LEA R29, R13, R25, 0x2 ;  /* 0x000000190d1d7211 */ /* 0x000fe400078e10ff */
[----:B------:R-:W-:Y:S02]  /*3210*/  LEA R8, P1, R11, R12, 0x1 ;  /* 0x0000000c0b087211 */ /* 0x000fe400078208ff */
[----:B------:R-:W-:Y:S01]  /*3220*/  IADD3 R21, PT, PT, R10, UR11, R21 ;  /* 0x0000000b0a157c10 */ /* 0x000fe2000fffe015 */
[----:B------:R-:W-:Y:S01]  /*3230*/  IMAD R31, R13, 0x4, R29 ;  /* 0x000000040d1f7824 */ /* 0x000fe200078e021d */
[----:B------:R-:W-:Y:S01]  /*3240*/  LEA.HI.X.SX32 R9, R11, R24, 0x1, P1 ;  /* 0x000000180b097211 */ /* 0x000fe200008f0eff */
[----:B--2---:R-:W-:Y:S01]  /*3250*/  UIMAD UR4, UR10, UR4, URZ ;  /* 0x000000040a0472a4 */ /* 0x004fe2000f8e02ff */
[-C--:B------:R-:W-:Y:S01]  /*3260*/  LEA R26, P0, R17, R12.reuse, 0x1 ;  /* 0x0000000c111a7211 */ /* 0x080fe200078008ff */
[----:B------:R-:W-:Y:S01]  /*3270*/  IMAD R33, R13, 0x4, R31 ;  /* 0x000000040d217824 */ /* 0x000fe200078e021f */
[----:B------:R-:W-:Y:S01]  /*3280*/  LEA R18, P1, R29, R12, 0x1 ;  /* 0x0000000c1d127211 */ /* 0x000fe200078208ff */
[----:B------:R-:W-:Y:S01]  /*3290*/  USHF.L.U32 UR6, UR4, 0x2, URZ ;  /* 0x0000000204067899 */ /* 0x000fe200080006ff */
[----:B------:R-:W-:Y:S01]  /*32a0*/  LEA.HI.X.SX32 R27, R17, R24, 0x1, P0 ;  /* 0x00000018111b7211 */ /* 0x000fe200000f0eff */
[----:B------:R-:W-:Y:S01]  /*32b0*/  IMAD R35, R13, 0x4, R33 ;  /* 0x000000040d237824 */ /* 0x000fe200078e0221 */
[-C--:B------:R-:W-:Y:S01]  /*32c0*/  LEA R14, P0, R19, R12.reuse, 0x1 ;  /* 0x0000000c130e7211 */ /* 0x080fe200078008ff */
[----:B------:R-:W-:Y:S01]  /*32d0*/  UIMAD.WIDE UR4, UR4, 0x4, URZ ;  /* 0x00000004040478a5 */ /* 0x000fe2000f8e02ff */
[----:B------:R-:W-:Y:S01]  /*32e0*/  LEA R22, P3, R31, R12, 0x1 ;  /* 0x0000000c1f167211 */ /* 0x000fe200078608ff */
[----:B------:R-:W-:Y:S01]  /*32f0*/  IMAD R37, R13, 0x4, R35 ;  /* 0x000000040d257824 */ /* 0x000fe200078e0223 */
[----:B------:R-:W-:-:S02]  /*3300*/  LOP3.LUT R0, R0, 0xff, RZ, 0xc0, !PT ;  /* 0x000000ff00007812 */ /* 0x000fc400078ec0ff */
[----:B------:R-:W-:Y:S01]  /*3310*/  LEA.HI.X.SX32 R23, R31, R24, 0x1, P3 ;  /* 0x000000181f177211 */ /* 0x000fe200018f0eff */
[----:B------:R-:W-:Y:S01]  /*3320*/  IMAD R39, R13, 0x4, R37 ;  /* 0x000000040d277824 */ /* 0x000fe200078e0225 */
[----:B------:R-:W-:-:S04]  /*3330*/  LEA R30, P3, R37, R12, 0x1 ;  /* 0x0000000c251e7211 */ /* 0x000fc800078608ff */
[----:B------:R-:W-:Y:S01]  /*3340*/  LEA.HI.X.SX32 R31, R37, R24, 0x1, P3 ;  /* 0x00000018251f7211 */ /* 0x000fe200018f0eff */
[----:B0-----:R0:W-:Y:S01]  /*3350*/  STG.E.U16 desc[UR30][R8.64], R4 ;  /* 0x0000000408007986 */ /* 0x0011e2000c10151e */
[----:B------:R-:W-:-:S03]  /*3360*/  PRMT R15, R4, 0x7632, R15 ;  /* 0x00007632040f7816 */ /* 0x000fc6000000000f */
[----:B------:R-:W2:Y:S04]  /*3370*/  LDSM.16.M88.4 R8, [R20+0x800] ;  /* 0x000800001408783b */ /* 0x000ea80000000200 */
[----:B------:R3:W-:Y:S01]  /*3380*/  STG.E.U16 desc[UR30][R26.64], R15 ;  /* 0x0000000f1a007986 */ /* 0x0007e2000c10151e */
[----:B0-----:R-:W-:Y:S02]  /*3390*/  PRMT R4, R5, 0x7632, R4 ;  /* 0x0000763205047816 */ /* 0x001fe40000000004 */
[----:B---3--:R-:W-:Y:S02]  /*33a0*/  LEA.HI.X.SX32 R15, R19, R24, 0x1, P0 ;  /* 0x00000018130f7211 */ /* 0x008fe400000f0eff */
[----:B------:R-:W-:Y:S02]  /*33b0*/  LEA R16, P0, R25, R12, 0x1 ;  /* 0x0000000c19107211 */ /* 0x000fe400078008ff */
[-C--:B------:R-:W-:Y:S01]  /*33c0*/  LEA.HI.X.SX32 R19, R29, R24.reuse, 0x1, P1 ;  /* 0x000000181d137211 */ /* 0x080fe200008f0eff */
[----:B------:R0:W-:Y:S01]  /*33d0*/  STG.E.U16 desc[UR30][R14.64], R5 ;  /* 0x000000050e007986 */ /* 0x0001e2000c10151e */
[----:B------:R-:W-:-:S02]  /*33e0*/  LEA.HI.X.SX32 R17, R25, R24, 0x1, P0 ;  /* 0x0000001819117211 */ /* 0x000fc400000f0eff */
[----:B------:R-:W-:Y:S02]  /*33f0*/  LEA R25, R13, R39, 0x2 ;  /* 0x000000270d197211 */ /* 0x000fe400078e10ff */
[-C--:B------:R-:W-:Y:S01]  /*3400*/  LEA R26, P0, R33, R12.reuse, 0x1 ;  /* 0x0000000c211a7211 */ /* 0x080fe200078008ff */
[----:B------:R3:W-:Y:S01]  /*3410*/  STG.E.U16 desc[UR30][R16.64], R4 ;  /* 0x0000000410007986 */ /* 0x0007e2000c10151e */
[----:B------:R-:W-:Y:S01]  /*3420*/  LEA R28, P1, R35, R12, 0x1 ;  /* 0x0000000c231c7211 */ /* 0x000fe200078208ff */
[----:B------:R-:W-:Y:S01]  /*3430*/  IMAD R41, R13, 0x4, R25 ;  /* 0x000000040d297824 */ /* 0x000fe200078e0219 */
[-C--:B------:R-:W-:Y:S01]  /*3440*/  LEA.HI.X.SX32 R27, R33, R24.reuse, 0x1, P0 ;  /* 0x00000018211b7211 */ /* 0x080fe200000f0eff */
[----:B------:R2:W-:Y:S01]  /*3450*/  STG.E.U16 desc[UR30][R18.64], R6 ;  /* 0x0000000612007986 */ /* 0x0005e2000c10151e */
[----:B------:R-:W-:Y:S01]  /*3460*/  LEA.HI.X.SX32 R29, R35, R24, 0x1, P1 ;  /* 0x00000018231d7211 */ /* 0x000fe200008f0eff */
[----:B------:R-:W-:Y:S01]  /*3470*/  IMAD R43, R13, 0x4, R41 ;  /* 0x000000040d2b7824 */ /* 0x000fe200078e0229 */
[----:B------:R-:W-:-:S02]  /*3480*/  LEA R34, P0, R39, R12, 0x1 ;  /* 0x0000000c27227211 */ /* 0x000fc400078008ff */
[-C--:B------:R-:W-:Y:S01]  /*3490*/  LEA R36, P1, R25, R12.reuse, 0x1 ;  /* 0x0000000c19247211 */ /* 0x080fe200078208ff */
[----:B------:R-:W-:Y:S01]  /*34a0*/  IMAD R33, R13, 0x4, R43 ;  /* 0x000000040d217824 */ /* 0x000fe200078e022b */
[----:B------:R-:W-:Y:S02]  /*34b0*/  LEA R38, P3, R41, R12, 0x1 ;  /* 0x0000000c29267211 */ /* 0x000fe400078608ff */
[----:B0-----:R-:W-:Y:S01]  /*34c0*/  PRMT R15, R6, 0x7632, R15 ;  /* 0x00007632060f7816 */ /* 0x001fe2000000000f */
[----:B------:R-:W-:Y:S01]  /*34d0*/  IMAD R47, R13, 0x4, R33 ;  /* 0x000000040d2f7824 */ /* 0x000fe200078e0221 */
[-C--:B------:R-:W-:Y:S02]  /*34e0*/  LEA.HI.X.SX32 R35, R39, R24.reuse, 0x1, P0 ;  /* 0x0000001827237211 */ /* 0x080fe400000f0eff */
[----:B---3--:R-:W-:Y:S01]  /*34f0*/  PRMT R17, R7, 0x7632, R17 ;  /* 0x0000763207117816 */ /* 0x008fe20000000011 */
[----:B------:R-:W-:Y:S01]  /*3500*/  IMAD R13, R13, 0x4, R47 ;  /* 0x000000040d0d7824 */ /* 0x000fe200078e022f */
[----:B------:R-:W-:Y:S01]  /*3510*/  LEA.HI.X.SX32 R37, R25, R24, 0x1, P1 ;  /* 0x0000001819257211 */ /* 0x000fe200008f0eff */
[----:B------:R-:W-:Y:S01]  /*3520*/  STG.E.U16 desc[UR30][R22.64], R15 ;  /* 0x0000000f16007986 */ /* 0x000fe2000c10151e */
[----:B------:R-:W-:-:S02]  /*3530*/  LEA R44, P0, R43, R12, 0x1 ;  /* 0x0000000c2b2c7211 */ /* 0x000fc400078008ff */
[----:B------:R-:W-:Y:S01]  /*3540*/  LEA.HI.X.SX32 R39, R41, R24, 0x1, P3 ;  /* 0x0000001829277211 */ /* 0x000fe200018f0eff */
[----:B------:R-:W-:Y:S01]  /*3550*/  STG.E.U16 desc[UR30][R26.64], R7 ;  /* 0x000000071a007986 */ /* 0x000fe2000c10151e */
[-C--:B------:R-:W-:Y:S02]  /*3560*/  LEA R42, P1, R33, R12.reuse, 0x1 ;  /* 0x0000000c212a7211 */ /* 0x080fe400078208ff */
[----:B--2---:R-:W-:Y:S01]  /*3570*/  PRMT R19, R8, 0x7632, R19 ;  /* 0x0000763208137816 */ /* 0x004fe20000000013 */
[----:B------:R-:W-:Y:S01]  /*3580*/  STG.E.U16 desc[UR30][R28.64], R17 ;  /* 0x000000111c007986 */ /* 0x000fe2000c10151e */
[-C--:B------:R-:W-:Y:S02]  /*3590*/  LEA R40, P3, R47, R12.reuse, 0x1 ;  /* 0x0000000c2f287211 */ /* 0x080fe400078608ff */
[----:B------:R-:W-:Y:S01]  /*35a0*/  LEA R12, P4, R13, R12, 0x1 ;  /* 0x0000000c0d0c7211 */ /* 0x000fe200078808ff */
[----:B------:R-:W-:Y:S01]  /*35b0*/  STG.E.U16 desc[UR30][R30.64], R8 ;  /* 0x000000081e007986 */ /* 0x000fe2000c10151e */
[----:B------:R-:W-:-:S02]  /*35c0*/  PRMT R5, R9, 0x7632, R5 ;  /* 0x0000763209057816 */ /* 0x000fc40000000005 */
[-C--:B------:R-:W-:Y:S01]  /*35d0*/  LEA.HI.X.SX32 R45, R43, R24.reuse, 0x1, P0 ;  /* 0x000000182b2d7211 */ /* 0x080fe200000f0eff */
[----:B------:R-:W-:Y:S01]  /*35e0*/  STG.E.U16 desc[UR30][R34.64], R19 ;  /* 0x0000001322007986 */ /* 0x000fe2000c10151e */
[-C--:B------:R-:W-:Y:S02]  /*35f0*/  LEA.HI.X.SX32 R43, R33, R24.reuse, 0x1, P1 ;  /* 0x00000018212b7211 */ /* 0x080fe400008f0eff */
[----:B------:R-:W-:Y:S01]  /*3600*/  PRMT R14, R10, 0x7632, R14 ;  /* 0x000076320a0e7816 */ /* 0x000fe2000000000e */
[----:B------:R0:W-:Y:S01]  /*3610*/  STG.E.U16 desc[UR30][R36.64], R9 ;  /* 0x0000000924007986 */ /* 0x0001e2000c10151e */
[-C--:B------:R-:W-:Y:S02]  /*3620*/  LEA.HI.X.SX32 R41, R47, R24.reuse, 0x1, P3 ;  /* 0x000000182f297211 */ /* 0x080fe400018f0eff */
[----:B------:R-:W-:Y:S01]  /*3630*/  LEA.HI.X.SX32 R13, R13, R24, 0x1, P4 ;  /* 0x000000180d0d7211 */ /* 0x000fe200020f0eff */
[----:B------:R2:W-:Y:S01]  /*3640*/  STG.E.U16 desc[UR30][R38.64], R5 ;  /* 0x0000000526007986 */ /* 0x0005e2000c10151e */
[----:B------:R-:W-:-:S02]  /*3650*/  PRMT R6, R11, 0x7632, R6 ;  /* 0x000076320b067816 */ /* 0x000fc40000000006 */
[----:B------:R-:W-:Y:S01]  /*3660*/  LOP3.LUT R4, R2, 0xf0, RZ, 0xc0, !PT ;  /* 0x000000f002047812 */ /* 0x000fe200078ec0ff */
[----:B------:R-:W-:Y:S01]  /*3670*/  STG.E.U16 desc[UR30][R44.64], R10 ;  /* 0x0000000a2c007986 */ /* 0x000fe2000c10151e */
[----:B------:R-:W-:Y:S01]  /*3680*/  ISETP.GE.U32.AND P0, PT, R0, 0x40, PT ;  /* 0x000000400000780c */ /* 0x000fe20003f06070 */
[C---:B------:R-:W-:Y:S02]  /*3690*/  IMAD.HI R0, R3.reuse, 0x4, RZ ;  /* 0x0000000403007827 */ /* 0x040fe400078e02ff */
[----:B------:R-:W-:Y:S01]  /*36a0*/  STG.E.U16 desc[UR30][R42.64], R14 ;  /* 0x0000000e2a007986 */ /* 0x000fe2000c10151e */
[----:B0-----:R-:W0:Y:S03]  /*36b0*/  LDC.64 R8, c[0x0][0x3a0] ;  /* 0x0000e800ff087b82 */ /* 0x001e260000000a00 */
[----:B------:R-:W-:Y:S01]  /*36c0*/  STG.E.U16 desc[UR30][R40.64], R11 ;  /* 0x0000000b28007986 */ /* 0x000fe2000c10151e */
[----:B--2---:R-:W-:-:S03]  /*36d0*/  IMAD.SHL.U32 R5, R3, 0x4, RZ ;  /* 0x0000000403057824 */ /* 0x004fc600078e00ff */
[----:B------:R-:W-:Y:S01]  /*36e0*/  STG.E.U16 desc[UR30][R12.64], R6 ;  /* 0x000000060c007986 */ /* 0x000fe2000c10151e */
[----:B------:R-:W-:Y:S01]  /*36f0*/  BAR.SYNC.DEFER_BLOCKING 0x0 ;  /* 0x0000000000007b1d */ /* 0x000fe20000010000 */
[----:B0-----:R-:W-:-:S04]  /*3700*/  IADD3 R2, P1, P3, R5, UR6, R8 ;  /* 0x0000000605027c10 */ /* 0x001fc8000fb3e008 */
[----:B------:R-:W-:Y:S01]  /*3710*/  IADD3.X R3, PT, PT, R0, UR5, R9, P1, P3 ;  /* 0x0000000500037c10 */ /* 0x000fe20008fe6409 */
[----:B------:R-:W-:Y:S02]  /*3720*/  STSM.16.M88 [R21], R32 ;  /* 0x0000002015007844 */ /* 0x000fe40000000000 */
[----:B------:R-:W-:Y:S06]  /*3730*/  BAR.SYNC.DEFER_BLOCKING 0x0 ;  /* 0x0000000000007b1d */ /* 0x000fec0000010000 */
[----:B------:R-:W0:Y:S04]  /*3740*/  LDSM.16.M88 R7, [R4+UR11] ;  /* 0x0000000b0407783b */ /* 0x000e280008000000 */
[----:B0-----:R0:W-:Y:S01]  /*3750*/  @!P0 STG.E desc[UR30][R2.64], R7 ;  /* 0x0000000702008986 */ /* 0x0011e2000c10191e */
[----:B------:R-:W-:Y:S06]  /*3760*/  BAR.SYNC.DEFER_BLOCKING 0x0 ;  /* 0x0000000000007b1d */ /* 0x000fec0000010000 */
[----:B------:R-:W-:Y:S05]  /*3770*/  @P2 BRA `(.L_x_20) ;  /* 0x0000000000a02947 */ /* 0x000fea0003800000 */
[----:B------:R-:W2:Y:S01]  /*3780*/  S2UR UR5, SR_CgaCtaId ;  /* 0x00000000000579c3 */ /* 0x000ea20000008800 */
[----:B------:R-:W-:Y:S01]  /*3790*/  NOP ;  /* 0x0000000000007918 */ /* 0x000fe20000000000 */
[----:B------:R-:W-:Y:S01]  /*37a0*/  UMOV UR4, 0x50 ;  /* 0x0000005000047882 */ /* 0x000fe20000000000 */
[----:B------:R-:W-:Y:S02]  /*37b0*/  IMAD.U32 R0, RZ, RZ, UR35 ;  /* 0x00000023ff007e24 */ /* 0x000fe4000f8e00ff */
[----:B0-----:R-:W-:Y:S02]  /*37c0*/  IMAD.MOV.U32 R3, RZ, RZ, 0xf ;  /* 0x0000000fff037424 */ /* 0x001fe400078e00ff */
[----:B------:R-:W-:Y:S01]  /*37d0*/  IMAD.MOV.U32 R7, RZ, RZ, 0x1 ;  /* 0x00000001ff077424 */ /* 0x000fe200078e00ff */
[----:B------:R-:W-:-:S04]  /*37e0*/  LOP3.LUT R0, R0, 0xffff, RZ, 0xc0, !PT ;  /* 0x0000ffff00007812 */ /* 0x000fc800078ec0ff */
[----:B------:R-:W-:-:S05]  /*37f0*/  SHF.R.U32.HI R0, RZ, 0x5, R0 ;  /* 0x00000005ff007819 */ /* 0x000fca0000011600 */
[----:B------:R-:W-:Y:S01]  /*3800*/  VIADD R2, R0, 0x10 ;  /* 0x0000001000027836 */ /* 0x000fe20000000000 */
[----:B------:R-:W-:Y:S01]  /*3810*/  SHF.L.U32 R0, R3, R0, RZ ;  /* 0x0000000003007219 */ /* 0x000fe200000006ff */
[----:B--2---:R-:W-:-:S03]  /*3820*/  ULEA UR6, UR5, UR4, 0x18 ;  /* 0x0000000405067291 */ /* 0x004fc6000f8ec0ff */
[----:B------:R-:W-:-:S04]  /*3830*/  SHF.L.U32 R3, R7, R2, RZ ;  /* 0x0000000207037219 */ /* 0x000fc800000006ff */
[----:B------:R-:W-:Y:S02]  /*3840*/  LOP3.LUT R0, R3, R0, RZ, 0xfc, !PT ;  /* 0x0000000003007212 */ /* 0x000fe400078efcff */
[----:B------:R-:W0:Y:S02]  /*3850*/  LDS R5, [UR6] ;  /* 0x00000006ff057984 */ /* 0x000e240008000800 */
[C---:B------:R-:W-:Y:S02]  /*3860*/  LOP3.LUT R2, R0.reuse, 0xffff, RZ, 0xc0, !PT ;  /* 0x0000ffff00027812 */ /* 0x040fe400078ec0ff */
[----:B0-----:R-:W-:-:S04]  /*3870*/  LOP3.LUT R3, R0, 0xffff, R5, 0x80, !PT ;  /* 0x0000ffff00037812 */ /* 0x001fc800078e8005 */
[----:B------:R-:W-:-:S13]  /*3880*/  ISETP.NE.AND P0, PT, R3, R2, PT ;  /* 0x000000020300720c */ /* 0x000fda0003f05270 */
[----:B------:R-:W-:Y:S05]  /*3890*/  @P0 BRA `(.L_x_21) ;  /* 0x0000000000500947 */ /* 0x000fea0003800000 */
[----:B------:R-:W-:Y:S02]  /*38a0*/  SHF.R.U32.HI R5, RZ, 0x10, R5 ;  /* 0x00000010ff057819 */ /* 0x000fe40000011605 */
[----:B------:R-:W-:-:S04]  /*38b0*/  SHF.R.U32.HI R2, RZ, 0x10, R0 ;  /* 0x00000010ff027819 */ /* 0x000fc80000011600 */
[----:B------:R-:W-:-:S04]  /*38c0*/  LOP3.LUT R5, R5, R2, RZ, 0xc0, !PT ;  /* 0x0000000205057212 */ /* 0x000fc800078ec0ff */
[----:B------:R-:W-:-:S13]  /*38d0*/  ISETP.NE.AND P0, PT, R5, R2, PT ;  /* 0x000000020500720c */ /* 0x000fda0003f05270 */
[----:B------:R-:W-:Y:S05]  /*38e0*/  @P0 BRA `(.L_x_22) ;  /* 0x0000000000300947 */ /* 0x000fea0003800000 */
[----:B------:R-:W-:Y:S01]  /*38f0*/  R2UR UR4, R0 ;  /* 0x00000000000472ca */ /* 0x000fe200000e0000 */
[----:B------:R-:W-:Y:S01]  /*3900*/  VOTEU.ANY UR5, UPT, PT ;  /* 0x0000000000057886 */ /* 0x000fe200038e0100 */
[----:B------:R-:W0:Y:S01]  /*3910*/  S2R R0, SR_LANEID ;  /* 0x0000000000007919 */ /* 0x000e220000000000 */
[----:B------:R-:W-:-:S10]  /*3920*/  UFLO.U32 UR5, UR5 ;  /* 0x00000005000572bd */ /* 0x000fd400080e0000 */
[----:B------:R-:W-:-:S06]  /*3930*/  ULOP3.LUT UR4, URZ, UR4, URZ, 0x33, !UPT ;  /* 0x00000004ff047292 */ /* 0x000fcc000f8e33ff */
[----:B------:R-:W-:-:S04]  /*3940*/  MOV R2, UR4 ;  /* 0x0000000400027c02 */ /* 0x000fc80008000f00 */
[----:B------:R-:W2:Y:S02]  /*3950*/  REDUX UR7, R2 ;  /* 0x00000000020773c4 */ /* 0x000ea40000000000 */
[----:B------:R3:W-:Y:S01]  /*3960*/  UTCATOMSWS.AND URZ, UR4 ;  /* 0x0000000400ff79e3 */ /* 0x0007e20008000000 */
[----:B0-----:R-:W-:Y:S01]  /*3970*/  ISETP.EQ.U32.AND P0, PT, R0, UR5, PT ;  /* 0x0000000500007c0c */ /* 0x001fe2000bf02070 */
[----:B--2---:R-:W-:-:S12]  /*3980*/  IMAD.U32 R0, RZ, RZ, UR7 ;  /* 0x00000007ff007e24 */ /* 0x004fd8000f8e00ff */
[----:B------:R3:W-:Y:S01]  /*3990*/  @P0 ATOMS.AND RZ, [UR6], R0 ;  /* 0x00000000ffff098c */ /* 0x0007e2000a800006 */
[----:B------:R-:W-:Y:S05]  /*39a0*/  BRA `(.L_x_20) ;  /* 0x0000000000147947 */ /* 0x000fea0003800000 */
.L_x_22:
[----:B------:R-:W-:-:S07]  /*39b0*/  MOV R2, 0x39d0 ;  /* 0x000039d000027802 */ /* 0x000fce0000000f00 */
[----:B-1----:R-:W-:Y:S05]  /*39c0*/  CALL.REL.NOINC `($__internal_0_$__cuda_sm10x_tcgen05_guardrail_trap_col_being_dealloced_not_returned_by_alloc) ;  /* 0x0000000000447944 */ /* 0x002fea0003c00000 */
[----:B------:R-:W-:Y:S05]  /*39d0*/  BRA `(.L_x_20) ;  /* 0x0000000000087947 */ /* 0x000fea0003800000 */
.L_x_21:
[----:B------:R-:W-:-:S07]  /*39e0*/  MOV R2, 0x3a00 ;  /* 0x00003a0000027802 */ /* 0x000fce0000000f00 */
[----:B-1----:R-:W-:Y:S05]  /*39f0*/  CALL.REL.NOINC `($__internal_2_$__cuda_sm10x_tcgen05_guardrail_trap_unallocated_columns_being_dealloced) ;  /* 0x0000000000507944 */ /* 0x002fea0003c00000 */
.L_x_20:
[----:B------:R-:W-:Y:S01]  /*3a00*/  NOP ;  /* 0x0000000000007918 */ /* 0x000fe20000000000 */
[----:B-1-3--:R-:W-:Y:S05]  /*3a10*/  EXIT ;  /* 0x000000000000794d */ /* 0x00afea0003800000 */
.L_x_8:
[----:B------:R-:W1:Y:S02]  /*3a20*/  SYNCS.PHASECHK.TRANS64.TRYWAIT P0, [UR11+0x2800], RZ ;  /* 0x002800ffff0075a7 */ /* 0x000e64000800110b */
[----:B-1----:R-:W-:Y:S05]  /*3a30*/  @!P0 BRA `(.L_x_8) ;  /* 0xfffffffc00f88947 */ /* 0x002fea000383ffff */
[----:B------:R-:W-:Y:S05]  /*3a40*/  BRA `(.L_x_7) ;  /* 0xffffffd400f47947 */ /* 0x000fea000383ffff */
.L_x_14:
[----:B------:R-:W2:Y:S02]  /*3a50*/  SYNCS.PHASECHK.TRANS64.TRYWAIT P3, [UR11+0x3810], RZ ;  /* 0x003810ffff0075a7 */ /* 0x000ea4000806110b */
[----:B--2---:R-:W-:Y:S05]  /*3a60*/  @!P3 BRA `(.L_x_14) ;  /* 0xfffffffc00f8b947 */ /* 0x004fea000383ffff */
[----:B------:R-:W-:Y:S05]  /*3a70*/  BRA `(.L_x_23) ;  /* 0xffffffe400947947 */ /* 0x000fea000383ffff */
.L_x_15:
[----:B------:R-:W0:Y:S02]  /*3a80*/  SYNCS.PHASECHK.TRANS64.TRYWAIT P3, [UR14], R8 ;  /* 0x00000008ff0075a7 */ /* 0x000e24000806110e */
[----:B0-----:R-:W-:Y:S05]  /*3a90*/  @!P3 BRA `(.L_x_15) ;  /* 0xfffffffc00f8b947 */ /* 0x001fea000383ffff */
[----:B------:R-:W-:Y:S05]  /*3aa0*/  BRA `(.L_x_24) ;  /* 0xffffffe8005c7947 */ /* 0x000fea000383ffff */
.L_x_19:
[----:B------:R-:W0:Y:S02]  /*3ab0*/  SYNCS.PHASECHK.TRANS64.TRYWAIT P3, [UR14], R4 ;  /* 0x00000004ff0075a7 */ /* 0x000e24000806110e */
[----:B0-----:R-:W-:Y:S05]  /*3ac0*/  @!P3 BRA `(.L_x_19) ;  /* 0xfffffffc00f8b947 */ /* 0x001fea000383ffff */
[----:B------:R-:W-:Y:S05]  /*3ad0*/  BRA `(.L_x_18) ;  /* 0xffffffec00c07947 */ /* 0x000fea000383ffff */
        .weak           $__internal_0_$__cuda_sm10x_tcgen05_guardrail_trap_col_being_dealloced_not_returned_by_alloc
        .type           $__internal_0_$__cuda_sm10x_tcgen05_guardrail_trap_col_being_dealloced_not_returned_by_alloc,@function
        .size           $__internal_0_$__cuda_sm10x_tcgen05_guardrail_trap_col_being_dealloced_not_returned_by_alloc,($__internal_1_$__cuda_sm10x_tcgen05_guardrail_trap_phase_invalid_during_alloc - $__internal_0_$__cuda_sm10x_tcgen05_guardrail_trap_col_being_dealloced_not_returned_by_alloc)
$__internal_0_$__cuda_sm10x_tcgen05_guardrail_trap_col_being_dealloced_not_returned_by_alloc:
[----:B------:R-:W-:Y:S05]  /*3ae0*/  BPT.TRAP 0x1 ;  /* 0x000000040000795c */ /* 0x000fea0000300000 */
[----:B------:R-:W-:-:S04]  /*3af0*/  IMAD.MOV.U32 R3, RZ, RZ, 0x0 ;  /* 0x00000000ff037424 */ /* 0x000fc800078e00ff */
[----:B------:R-:W-:Y:S05]  /*3b00*/  RET.REL.NODEC R2 `(attn_fwd) ;  /* 0xffffffc4023c7950 */ /* 0x000fea0003c3ffff */
        .weak           $__internal_1_$__cuda_sm10x_tcgen05_guardrail_trap_phase_invalid_during_alloc
        .type           $__internal_1_$__cuda_sm10x_tcgen05_guardrail_trap_phase_invalid_during_alloc,@function
        .size           $__internal_1_$__cuda_sm10x_tcgen05_guardrail_trap_phase_invalid_during_alloc,($__internal_2_$__cuda_sm10x_tcgen05_guardrail_trap_unallocated_columns_being_dealloced - $__internal_1_$__cuda_sm10x_tcgen05_guardrail_trap_phase_invalid_during_alloc)
$__internal_1_$__cuda_sm10x_tcgen05_guardrail_trap_phase_invalid_during_alloc:
[----:B------:R-:W-:Y:S05]  /*3b10*/  BPT.TRAP 0x1 ;  /* 0x000000040000795c */ /* 0x000fea0000300000 */
[----:B------:R-:W-:-:S04]  /*3b20*/  IMAD.MOV.U32 R3, RZ, RZ, 0x0 ;  /* 0x00000000ff037424 */ /* 0x000fc800078e00ff */
[----:B------:R-:W-:Y:S05]  /*3b30*/  RET.REL.NODEC R2 `(attn_fwd) ;  /* 0xffffffc402307950 */ /* 0x000fea0003c3ffff */
        .weak           $__internal_2_$__cuda_sm10x_tcgen05_guardrail_trap_unallocated_columns_being_dealloced
        .type           $__internal_2_$__cuda_sm10x_tcgen05_guardrail_trap_unallocated_columns_being_dealloced,@function
        .size           $__internal_2_$__cuda_sm10x_tcgen05_guardrail_trap_unallocated_columns_being_dealloced,(.L_x_28 - $__internal_2_$__cuda_sm10x_tcgen05_guardrail_trap_unallocated_columns_being_dealloced)
$__internal_2_$__cuda_sm10x_tcgen05_guardrail_trap_unallocated_columns_being_dealloced:
[----:B------:R-:W-:Y:S05]  /*3b40*/  BPT.TRAP 0x1 ;  /* 0x000000040000795c */ /* 0x000fea0000300000 */
[----:B------:R-:W-:-:S04]  /*3b50*/  IMAD.MOV.U32 R3, RZ, RZ, 0x0 ;  /* 0x00000000ff037424 */ /* 0x000fc800078e00ff */
[----:B------:R-:W-:Y:S05]  /*3b60*/  RET.REL.NODEC R2 `(attn_fwd) ;  /* 0xffffffc402247950 */ /* 0x000fea0003c3ffff */
.L_x_25:
[----:B------:R-:W-:-:S00]  /*3b70*/  BRA `(.L_x_25) ;  /* 0xfffffffc00fc7947 */ /* 0x000fc0000383ffff */
[----:B------:R-:W-:-:S00]  /*3b80*/  NOP ;  /* 0x0000000000007918 */ /* 0x000fc00000000000 */
[----:B------:R-:W-:-:S00]  /*3b90*/  NOP ;  /* 0x0000000000007918 */ /* 0x000fc00000000000 */
[----:B------:R-:W-:-:S00]  /*3ba0*/  NOP ;  /* 0x0000000000007918 */ /* 0x000fc00000000000 */
[----:B------:R-:W-:-:S00]  /*3bb0*/  NOP ;  /* 0x0000000000007918 */ /* 0x000fc00000000000 */
[----:B------:R-:W-:-:S00]  /*3bc0*/  NOP ;  /* 0x0000000000007918 */ /* 0x000fc00000000000 */
[----:B------:R-:W-:-:S00]  /*3bd0*/  NOP ;  /* 0x0000000000007918 */ /* 0x000fc00000000000 */
[----:B------:R-:W-:-:S00]  /*3be0*/  NOP ;  /* 0x0000000000007918 */ /* 0x000fc00000000000 */
[----:B------:R-:W-:-:S00]  /*3bf0*/  NOP ;  /* 0x0000000000007918 */ /* 0x000fc00000000000 */
.L_x_28:


//--------------------- .nv.global.init           --------------------------
	.section	.nv.global.init,"aw",@progbits
.nv.global.init:
	.type		_$_str,@object
	.size		_$_str,(.L_3 - _$_str)
_$_str:
        /*0000*/ 	.byte	0x5f, 0x5f, 0x43, 0x55, 0x44, 0x41, 0x5f, 0x46, 0x54, 0x5a, 0x00
.L_3:


//--------------------- .nv.shared.attn_fwd       --------------------------
	.section	.nv.shared.attn_fwd,"aw",@nobits
	.sectionflags	@""
	.align	16
	.zero		1024


//--------------------- .nv.shared.reserved.0     --------------------------
	.section	.nv.shared.reserved.0,"aw",@nobits
	.align	8
	.weak		__nv_reservedSMEM_offset_0_alias
	.size		__nv_reservedSMEM_offset_0_alias, 0, 64
	.other		__nv_reservedSMEM_offset_0_alias,@"STO_CUDA_RESERVED_SHARED STV_DEFAULT"
__nv_reservedSMEM_offset_0_alias:
	.zero		0
.nv.shared.reserved.0:
	.zero		64
	.weak		__nv_reservedSMEM_allocation_phase
	.type		__nv_reservedSMEM_allocation_phase,@object
	.size		__nv_reservedSMEM_allocation_phase,(.L_0 - __nv_reservedSMEM_allocation_phase)
__nv_reservedSMEM_allocation_phase:
	.zero		1
.L_0:
	.zero		7
	.weak		__nv_reservedSMEM_devtool_atexit_pc
	.type		__nv_reservedSMEM_devtool_atexit_pc,@object
	.size		__nv_reservedSMEM_devtool_atexit_pc,(__nv_reservedSMEM_allocation_mask - __nv_reservedSMEM_devtool_atexit_pc)
__nv_reservedSMEM_devtool_atexit_pc:
	.zero		8
	.weak		__nv_reservedSMEM_allocation_mask
	.type		__nv_reservedSMEM_allocation_mask,@object
	.size		__nv_reservedSMEM_allocation_mask,(.L_2 - __nv_reservedSMEM_allocation_mask)
__nv_reservedSMEM_allocation_mask:
	.zero		4
.L_2:


//--------------------- .nv.constant0.attn_fwd    --------------------------
	.section	.nv.constant0.attn_fwd,"a",@progbits
	.sectionflags	@""
	.align	4
.nv.constant0.attn_fwd:
	.zero		1032


//--------------------- SYMBOLS --------------------------

	.type		.nv.reservedSmem.offset0,@object
	.size		.nv.reservedSmem.offset0,0x4
	.type		.nv.reservedSmem.cap,@object
	.size		.nv.reservedSmem.cap,0x4
